def matmul_kernel(
    a_ptr,
    b_ptr,
    c_ptr,
    M,
    N,
    K,
    stride_am,
    stride_ak,
    stride_bk,
    stride_bn,
    stride_cm,
    stride_cn,
    BLOCK_M: tl.constexpr,
    BLOCK_N: tl.constexpr,
    BLOCK_K: tl.constexpr,
    GROUP_M: tl.constexpr,
):
    pid = tl.program_id(axis=0)
    num_pid_m = tl.cdiv(M, BLOCK_M)
    num_pid_n = tl.cdiv(N, BLOCK_N)
    num_pid_in_group = GROUP_M * num_pid_n
    group_id = pid // num_pid_in_group
    first_pid_m = group_id * GROUP_M
    group_size_m = min(num_pid_m - first_pid_m, GROUP_M)
    pid_m = first_pid_m + ((pid % num_pid_in_group) % group_size_m)
    pid_n = (pid % num_pid_in_group) // group_size_m

    offs_am = (pid_m * BLOCK_M + tl.arange(0, BLOCK_M)) % M
    offs_bn = (pid_n * BLOCK_N + tl.arange(0, BLOCK_N)) % N
    offs_k = tl.arange(0, BLOCK_K)
    a_ptrs = a_ptr + offs_am[:, None] * stride_am + offs_k[None, :] * stride_ak
    b_ptrs = b_ptr + offs_k[:, None] * stride_bk + offs_bn[None, :] * stride_bn

    acc = tl.zeros((BLOCK_M, BLOCK_N), dtype=tl.float32)
    for kk in range(0, tl.cdiv(K, BLOCK_K)):
        a = tl.load(a_ptrs, mask=offs_k[None, :] < K - kk * BLOCK_K, other=0.0)
        b = tl.load(b_ptrs, mask=offs_k[:, None] < K - kk * BLOCK_K, other=0.0)
        acc = tl.dot(a, b, acc)
        a_ptrs += BLOCK_K * stride_ak
        b_ptrs += BLOCK_K * stride_bk

    c = acc.to(c_ptr.dtype.element_ty)
    offs_cm = pid_m * BLOCK_M + tl.arange(0, BLOCK_M)
    offs_cn = pid_n * BLOCK_N + tl.arange(0, BLOCK_N)
    c_ptrs = c_ptr + offs_cm[:, None] * stride_cm + offs_cn[None, :] * stride_cn
    mask = (offs_cm[:, None] < M) & (offs_cn[None, :] < N)
    tl.store(c_ptrs, c, mask=mask)

# config = {"BLOCK_K": 32, "BLOCK_M": 128, "BLOCK_N": 128, "GROUP_M": 8, "arch": "sm_100", "dtype": "bf16", "num_ctas": 2, "num_stages": 3, "num_warps": 4}
# arch = sm_100


// ===== COMPILED SASS (sm_100a) =====

	.target	sm_100a

	.elftype	@"ET_EXEC"


//--------------------- .note.nv.tkinfo           --------------------------
	.section	.note.nv.tkinfo,"",@"SHT_NOTE"
	.sectionflags	@"SHF_NOTE_NV_TKINFO"
	.tkinfo
        /*0018*/ 	.word	0x00000081
        /*0030*/ 	.string	""
        /*0030*/ 	.string	"ptxas-blackwell"
        /*0030*/ 	.string	"Cuda compilation tools, release 12.9, V12.9.86"
        /*0030*/ 	.string	"Build cuda_12.9.r12.9/compiler.36037853_0"
        /*0030*/ 	.string	"-v  -suppress-debug-info  -lineinfo  -arch sm_100a "



//--------------------- .note.nv.cuver            --------------------------
	.section	.note.nv.cuver,"",@"SHT_NOTE"
	.sectionflags	@"SHF_NOTE_NV_CUVER"
        /*0018*/ 	.short	0x0001
        /*001a*/ 	.short	0x0064
        /*001c*/ 	.short	0x0001
        /*001e*/ 	.short	0x0000
        /*0020*/ 	.short	0x0001
        /*0022*/ 	.short	0x0000


//--------------------- .nv.info                  --------------------------
	.section	.nv.info,"",@"SHT_CUDA_INFO"
	.align	4


	//----- nvinfo : EIATTR_REGCOUNT
	.align		4
        /*0000*/ 	.byte	0x04, 0x2f
        /*0002*/ 	.short	(.L_4 - .L_3)
	.align		4
.L_3:
        /*0004*/ 	.word	index@(matmul_kernel)
        /*0008*/ 	.word	0x00000095


	//----- nvinfo : EIATTR_FRAME_SIZE
	.align		4
.L_4:
        /*000c*/ 	.byte	0x04, 0x11
        /*000e*/ 	.short	(.L_6 - .L_5)
	.align		4
.L_5:
        /*0010*/ 	.word	index@($__internal_2_$__cuda_sm10x_tcgen05_guardrail_trap_unallocated_columns_being_dealloced)
        /*0014*/ 	.word	0x00000000


	//----- nvinfo : EIATTR_FRAME_SIZE
	.align		4
.L_6:
        /*0018*/ 	.byte	0x04, 0x11
        /*001a*/ 	.short	(.L_8 - .L_7)
	.align		4
.L_7:
        /*001c*/ 	.word	index@($__internal_1_$__cuda_sm10x_tcgen05_guardrail_trap_phase_invalid_during_alloc)
        /*0020*/ 	.word	0x00000000


	//----- nvinfo : EIATTR_FRAME_SIZE
	.align		4
.L_8:
        /*0024*/ 	.byte	0x04, 0x11
        /*0026*/ 	.short	(.L_10 - .L_9)
	.align		4
.L_9:
        /*0028*/ 	.word	index@($__internal_0_$__cuda_sm10x_tcgen05_guardrail_trap_col_being_dealloced_not_returned_by_alloc)
        /*002c*/ 	.word	0x00000000


	//----- nvinfo : EIATTR_FRAME_SIZE
	.align		4
.L_10:
        /*0030*/ 	.byte	0x04, 0x11
        /*0032*/ 	.short	(.L_12 - .L_11)
	.align		4
.L_11:
        /*0034*/ 	.word	index@(matmul_kernel)
        /*0038*/ 	.word	0x00000000


	//----- nvinfo : EIATTR_MIN_STACK_SIZE
	.align		4
.L_12:
        /*003c*/ 	.byte	0x04, 0x12
        /*003e*/ 	.short	(.L_14 - .L_13)
	.align		4
.L_13:
        /*0040*/ 	.word	index@(matmul_kernel)
        /*0044*/ 	.word	0x00000000
.L_14:


//--------------------- .nv.info.matmul_kernel    --------------------------
	.section	.nv.info.matmul_kernel,"",@"SHT_CUDA_INFO"
	.sectionflags	@""
	.align	4


	//----- nvinfo : EIATTR_CUDA_API_VERSION
	.align		4
        /*0000*/ 	.byte	0x04, 0x37
        /*0002*/ 	.short	(.L_16 - .L_15)
.L_15:
        /*0004*/ 	.word	0x00000081


	//----- nvinfo : EIATTR_KPARAM_INFO
	.align		4
.L_16:
        /*0008*/ 	.byte	0x04, 0x17
        /*000a*/ 	.short	(.L_18 - .L_17)
.L_17:
        /*000c*/ 	.word	0x00000000
        /*0010*/ 	.short	0x000d
        /*0012*/ 	.short	0x0048
        /*0014*/ 	.byte	0x00, 0xf4, 0x21, 0x00


	//----- nvinfo : EIATTR_KPARAM_INFO
	.align		4
.L_18:
        /*0018*/ 	.byte	0x04, 0x17
        /*001a*/ 	.short	(.L_20 - .L_19)
.L_19:
        /*001c*/ 	.word	0x00000000
        /*0020*/ 	.short	0x000c
        /*0022*/ 	.short	0x0040
        /*0024*/ 	.byte	0x00, 0xf4, 0x21, 0x00


	//----- nvinfo : EIATTR_KPARAM_INFO
	.align		4
.L_20:
        /*0028*/ 	.byte	0x04, 0x17
        /*002a*/ 	.short	(.L_22 - .L_21)
.L_21:
        /*002c*/ 	.word	0x00000000
        /*0030*/ 	.short	0x000b
        /*0032*/ 	.short	0x0038
        /*0034*/ 	.byte	0x00, 0xf0, 0x11, 0x00


	//----- nvinfo : EIATTR_KPARAM_INFO
	.align		4
.L_22:
        /*0038*/ 	.byte	0x04, 0x17
        /*003a*/ 	.short	(.L_24 - .L_23)
.L_23:
        /*003c*/ 	.word	0x00000000
        /*0040*/ 	.short	0x000a
        /*0042*/ 	.short	0x0034
        /*0044*/ 	.byte	0x00, 0xf0, 0x11, 0x00


	//----- nvinfo : EIATTR_KPARAM_INFO
	.align		4
.L_24:
        /*0048*/ 	.byte	0x04, 0x17
        /*004a*/ 	.short	(.L_26 - .L_25)
.L_25:
        /*004c*/ 	.word	0x00000000
        /*0050*/ 	.short	0x0009
        /*0052*/ 	.short	0x0030
        /*0054*/ 	.byte	0x00, 0xf0, 0x11, 0x00


	//----- nvinfo : EIATTR_KPARAM_INFO
	.align		4
.L_26:
        /*0058*/ 	.byte	0x04, 0x17
        /*005a*/ 	.short	(.L_28 - .L_27)
.L_27:
        /*005c*/ 	.word	0x00000000
        /*0060*/ 	.short	0x0008
        /*0062*/ 	.short	0x002c
        /*0064*/ 	.byte	0x00, 0xf0, 0x11, 0x00


	//----- nvinfo : EIATTR_KPARAM_INFO
	.align		4
.L_28:
        /*0068*/ 	.byte	0x04, 0x17
        /*006a*/ 	.short	(.L_30 - .L_29)
.L_29:
        /*006c*/ 	.word	0x00000000
        /*0070*/ 	.short	0x0007
        /*0072*/ 	.short	0x0028
        /*0074*/ 	.byte	0x00, 0xf0, 0x11, 0x00


	//----- nvinfo : EIATTR_KPARAM_INFO
	.align		4
.L_30:
        /*0078*/ 	.byte	0x04, 0x17
        /*007a*/ 	.short	(.L_32 - .L_31)
.L_31:
        /*007c*/ 	.word	0x00000000
        /*0080*/ 	.short	0x0006
        /*0082*/ 	.short	0x0024
        /*0084*/ 	.byte	0x00, 0xf0, 0x11, 0x00


	//----- nvinfo : EIATTR_KPARAM_INFO
	.align		4
.L_32:
        /*0088*/ 	.byte	0x04, 0x17
        /*008a*/ 	.short	(.L_34 - .L_33)
.L_33:
        /*008c*/ 	.word	0x00000000
        /*0090*/ 	.short	0x0005
        /*0092*/ 	.short	0x0020
        /*0094*/ 	.byte	0x00, 0xf0, 0x11, 0x00


	//----- nvinfo : EIATTR_KPARAM_INFO
	.align		4
.L_34:
        /*0098*/ 	.byte	0x04, 0x17
        /*009a*/ 	.short	(.L_36 - .L_35)
.L_35:
        /*009c*/ 	.word	0x00000000
        /*00a0*/ 	.short	0x0004
        /*00a2*/ 	.short	0x001c
        /*00a4*/ 	.byte	0x00, 0xf0, 0x11, 0x00


	//----- nvinfo : EIATTR_KPARAM_INFO
	.align		4
.L_36:
        /*00a8*/ 	.byte	0x04, 0x17
        /*00aa*/ 	.short	(.L_38 - .L_37)
.L_37:
        /*00ac*/ 	.word	0x00000000
        /*00b0*/ 	.short	0x0003
        /*00b2*/ 	.short	0x0018
        /*00b4*/ 	.byte	0x00, 0xf0, 0x11, 0x00


	//----- nvinfo : EIATTR_KPARAM_INFO
	.align		4
.L_38:
        /*00b8*/ 	.byte	0x04, 0x17
        /*00ba*/ 	.short	(.L_40 - .L_39)
.L_39:
        /*00bc*/ 	.word	0x00000000
        /*00c0*/ 	.short	0x0002
        /*00c2*/ 	.short	0x0010
        /*00c4*/ 	.byte	0x00, 0xf4, 0x21, 0x00


	//----- nvinfo : EIATTR_KPARAM_INFO
	.align		4
.L_40:
        /*00c8*/ 	.byte	0x04, 0x17
        /*00ca*/ 	.short	(.L_42 - .L_41)
.L_41:
        /*00cc*/ 	.word	0x00000000
        /*00d0*/ 	.short	0x0001
        /*00d2*/ 	.short	0x0008
        /*00d4*/ 	.byte	0x00, 0xf4, 0x21, 0x00


	//----- nvinfo : EIATTR_KPARAM_INFO
	.align		4
.L_42:
        /*00d8*/ 	.byte	0x04, 0x17
        /*00da*/ 	.short	(.L_44 - .L_43)
.L_43:
        /*00dc*/ 	.word	0x00000000
        /*00e0*/ 	.short	0x0000
        /*00e2*/ 	.short	0x0000
        /*00e4*/ 	.byte	0x00, 0xf4, 0x21, 0x00


	//----- nvinfo : EIATTR_EXPLICIT_CLUSTER
	.align		4
.L_44:
        /*00e8*/ 	.byte	0x01, 0x3e
	.zero		2


	//----- nvinfo : EIATTR_CTA_PER_CLUSTER
	.align		4
        /*00ec*/ 	.byte	0x04, 0x3d
        /*00ee*/ 	.short	(.L_46 - .L_45)
.L_45:
        /*00f0*/ 	.word	0x00000002
        /*00f4*/ 	.word	0x00000001
        /*00f8*/ 	.word	0x00000001


	//----- nvinfo : EIATTR_AT_ENTRY_FRAGMENTS
	.align		4
.L_46:
        /*00fc*/ 	.byte	0x04, 0x4f
        /*00fe*/ 	.short	(.L_48 - .L_47)


	//   ....[0]....
.L_47:
        /*0100*/ 	.word	0x00000004


	//----- nvinfo : EIATTR_RESERVED_SMEM_USED
	.align		4
.L_48:
        /*0104*/ 	.byte	0x01, 0x41
	.zero		2


	//----- nvinfo : EIATTR_SPARSE_MMA_MASK
	.align		4
        /*0108*/ 	.byte	0x03, 0x50
        /*010a*/ 	.short	0x0000


	//----- nvinfo : EIATTR_TCGEN05_1CTA_USED
	.align		4
        /*010c*/ 	.byte	0x01, 0x51
	.zero		2


	//----- nvinfo : EIATTR_MAXREG_COUNT
	.align		4
        /*0110*/ 	.byte	0x03, 0x1b
        /*0112*/ 	.short	0x00ff


	//----- nvinfo : EIATTR_NUM_BARRIERS
	.align		4
        /*0114*/ 	.byte	0x02, 0x4c
        /*0116*/ 	.byte	0x01
	.zero		1


	//----- nvinfo : EIATTR_INT_WARP_WIDE_INSTR_OFFSETS
	.align		4
        /*0118*/ 	.byte	0x04, 0x31
        /*011a*/ 	.short	(.L_50 - .L_49)


	//   ....[0]....
.L_49:
        /*011c*/ 	.word	0x00001630


	//   ....[1]....
        /*0120*/ 	.word	0x000019e0


	//   ....[2]....
        /*0124*/ 	.word	0x00002f40


	//   ....[3]....
        /*0128*/ 	.word	0x00006e40


	//   ....[4]....
        /*012c*/ 	.word	0x00006e90


	//----- nvinfo : EIATTR_COOP_GROUP_MASK_REGIDS
	.align		4
.L_50:
        /*0130*/ 	.byte	0x04, 0x29
        /*0132*/ 	.short	(.L_52 - .L_51)


	//   ....[0]....
.L_51:
        /*0134*/ 	.word	0xffffffff


	//   ....[1]....
        /*0138*/ 	.word	0xffffffff


	//   ....[2]....
        /*013c*/ 	.word	0xffffffff


	//   ....[3]....
        /*0140*/ 	.word	0xffffffff


	//----- nvinfo : EIATTR_COOP_GROUP_INSTR_OFFSETS
	.align		4
.L_52:
        /*0144*/ 	.byte	0x04, 0x28
        /*0146*/ 	.short	(.L_54 - .L_53)


	//   ....[0]....
.L_53:
        /*0148*/ 	.word	0x00000060


	//   ....[1]....
        /*014c*/ 	.word	0x00000320


	//   ....[2]....
        /*0150*/ 	.word	0x00006cd0


	//   ....[3]....
        /*0154*/ 	.word	0x00006f40


	//----- nvinfo : EIATTR_VRC_CTA_INIT_COUNT
	.align		4
.L_54:
        /*0158*/ 	.byte	0x02, 0x4a
        /*015a*/ 	.byte	0x80
	.zero		1


	//----- nvinfo : EIATTR_MBARRIER_INSTR_OFFSETS
	.align		4
        /*015c*/ 	.byte	0x04, 0x39
        /*015e*/ 	.short	(.L_56 - .L_55)


	//   ....[0]....
.L_55:
        /*0160*/ 	.word	0x00001c60
        /*0164*/ 	.word	0x000000ff
        /*0168*/ 	.word	0x00000000
        /*016c*/ 	.short	0x0100
        /*016e*/ 	.byte	0x0d
	.zero		1


	//   ....[1]....
        /*0170*/ 	.word	0x00002f90
        /*0174*/ 	.word	0x000000ff
        /*0178*/ 	.word	0x00002008
        /*017c*/ 	.short	0x0100
        /*017e*/ 	.byte	0x0b
	.zero		1


	//   ....[2]....
        /*0180*/ 	.word	0x00004790
        /*0184*/ 	.word	0x000000ff
        /*0188*/ 	.word	0x00000000
        /*018c*/ 	.short	0x010a
        /*018e*/ 	.byte	0x0d
	.zero		1


	//   ....[3]....
        /*0190*/ 	.word	0x00004fc0
        /*0194*/ 	.word	0x000000ff
        /*0198*/ 	.word	0x00000000
        /*019c*/ 	.short	0x010a
        /*019e*/ 	.byte	0x0d
	.zero		1


	//   ....[4]....
        /*01a0*/ 	.word	0x000050e0
        /*01a4*/ 	.word	0x000000ff
        /*01a8*/ 	.word	0x00002000
        /*01ac*/ 	.short	0x0108
        /*01ae*/ 	.byte	0x0b
	.zero		1


	//   ....[5]....
        /*01b0*/ 	.word	0x000051c0
        /*01b4*/ 	.word	0x000000ff
        /*01b8*/ 	.word	0x00002008
        /*01bc*/ 	.short	0x0108
        /*01be*/ 	.byte	0x0b
	.zero		1


	//   ....[6]....
        /*01c0*/ 	.word	0x00006f60
        /*01c4*/ 	.word	0x000000ff
        /*01c8*/ 	.word	0x00000000
        /*01cc*/ 	.short	0x010a
        /*01ce*/ 	.byte	0x0d
	.zero		1


	//   ....[7]....
        /*01d0*/ 	.word	0x00006f90
        /*01d4*/ 	.word	0x000000ff
        /*01d8*/ 	.word	0x00000000
        /*01dc*/ 	.short	0x010a
        /*01de*/ 	.byte	0x0d
	.zero		1


	//----- nvinfo : EIATTR_NUM_MBARRIERS
	.align		4
.L_56:
        /*01e0*/ 	.byte	0x03, 0x38
        /*01e2*/ 	.short	0x0002


	//----- nvinfo : EIATTR_EXIT_INSTR_OFFSETS
	.align		4
        /*01e4*/ 	.byte	0x04, 0x1c
        /*01e6*/ 	.short	(.L_58 - .L_57)


	//   ....[0]....
.L_57:
        /*01e8*/ 	.word	0x00006f50


	//----- nvinfo : EIATTR_REQNTID
	.align		4
.L_58:
        /*01ec*/ 	.byte	0x04, 0x10
        /*01ee*/ 	.short	(.L_60 - .L_59)
.L_59:
        /*01f0*/ 	.word	0x00000080
        /*01f4*/ 	.word	0x00000001
        /*01f8*/ 	.word	0x00000001


	//----- nvinfo : EIATTR_CRS_STACK_SIZE
	.align		4
.L_60:
        /*01fc*/ 	.byte	0x04, 0x1e
        /*01fe*/ 	.short	(.L_62 - .L_61)
.L_61:
        /*0200*/ 	.word	0x00000000


	//----- nvinfo : EIATTR_CBANK_PARAM_SIZE
	.align		4
.L_62:
        /*0204*/ 	.byte	0x03, 0x19
        /*0206*/ 	.short	0x0050


	//----- nvinfo : EIATTR_PARAM_CBANK
	.align		4
        /*0208*/ 	.byte	0x04, 0x0a
        /*020a*/ 	.short	(.L_64 - .L_63)
	.align		4
.L_63:
        /*020c*/ 	.word	index@(.nv.constant0.matmul_kernel)
        /*0210*/ 	.short	0x0380
        /*0212*/ 	.short	0x0050


	//----- nvinfo : EIATTR_SW_WAR
	.align		4
.L_64:
        /*0214*/ 	.byte	0x04, 0x36
        /*0216*/ 	.short	(.L_66 - .L_65)
.L_65:
        /*0218*/ 	.word	0x00000008
.L_66:


//--------------------- .nv.compat                --------------------------
	.section	.nv.compat,"",@"SHT_CUDA_COMPAT_INFO"
	.align	4
        /*0000*/ 	.byte	0x02, 0x02, 0x02, 0x00, 0x02, 0x05, 0x05, 0x00, 0x02, 0x03, 0x00, 0x00, 0x02, 0x06, 0x01, 0x00


//--------------------- .nv.callgraph             --------------------------
	.section	.nv.callgraph,"",@"SHT_CUDA_CALLGRAPH"
	.align	4
	.sectionentsize	8
	.align		4
        /*0000*/ 	.word	0x00000000
	.align		4
        /*0004*/ 	.word	0xffffffff
	.align		4
        /*0008*/ 	.word	0x00000000
	.align		4
        /*000c*/ 	.word	0xfffffffe
	.align		4
        /*0010*/ 	.word	0x00000000
	.align		4
        /*0014*/ 	.word	0xfffffffd
	.align		4
        /*0018*/ 	.word	0x00000000
	.align		4
        /*001c*/ 	.word	0xfffffffc


//--------------------- .text.matmul_kernel       --------------------------
	.section	.text.matmul_kernel,"ax",@progbits
	.align	128
        .global         matmul_kernel
        .type           matmul_kernel,@function
        .size           matmul_kernel,(.L_x_21 - matmul_kernel)
        .other          matmul_kernel,@"STO_CUDA_ENTRY STV_DEFAULT"
matmul_kernel:
.text.matmul_kernel:
[----:B------:R-:W0:Y:S01]  /*0000*/  LDC R1, c[0x0][0x37c] ;  /* 0x0000df00ff017b82 */ /* 0x000e220000000800 */
[----:B------:R-:W1:Y:S01]  /*0010*/  S2R R39, SR_TID.X ;  /* 0x0000000000277919 */ /* 0x000e620000002100 */
[----:B------:R-:W2:Y:S01]  /*0020*/  LDCU.64 UR24, c[0x0][0x358] ;  /* 0x00006b00ff1877ac */ /* 0x000ea20008000a00 */
[----:B-1----:R-:W-:-:S13]  /*0030*/  ISETP.GE.U32.AND P1, PT, R39, 0x20, PT ;  /* 0x000000202700780c */ /* 0x002fda0003f26070 */
[----:B--2---:R-:W-:Y:S05]  /*0040*/  @P1 BRA `(.L_x_0) ;  /* 0x0000000000b81947 */ /* 0x004fea0003800000 */
[----:B------:R-:W1:Y:S01]  /*0050*/  S2UR UR6, SR_CgaCtaId ;  /* 0x00000000000679c3 */ /* 0x000e620000008800 */
[----:B------:R-:W-:Y:S01]  /*0060*/  NOP ;  /* 0x0000000000007918 */ /* 0x000fe20000000000 */
[----:B------:R-:W-:Y:S02]  /*0070*/  UMOV UR4, 0x40 ;  /* 0x0000004000047882 */ /* 0x000fe40000000000 */
[----:B-1----:R-:W-:-:S09]  /*0080*/  ULEA UR4, UR6, UR4, 0x18 ;  /* 0x0000000406047291 */ /* 0x002fd2000f8ec0ff */
[----:B------:R-:W1:Y:S01]  /*0090*/  LDS.U8 R0, [UR4] ;  /* 0x00000004ff007984 */ /* 0x000e620008000000 */
[----:B------:R-:W-:Y:S02]  /*00a0*/  UMOV UR4, 0x400 ;  /* 0x0000040000047882 */ /* 0x000fe40000000000 */
[----:B------:R-:W-:Y:S01]  /*00b0*/  ULEA UR4, UR6, UR4, 0x18 ;  /* 0x0000000406047291 */ /* 0x000fe2000f8ec0ff */
[----:B-1----:R-:W-:-:S13]  /*00c0*/  ISETP.NE.AND P0, PT, R0, RZ, PT ;  /* 0x000000ff0000720c */ /* 0x002fda0003f05270 */
[----:B------:R-:W-:Y:S05]  /*00d0*/  @P0 BRA `(.L_x_1) ;  /* 0x00000000007c0947 */ /* 0x000fea0003800000 */
[----:B------:R-:W-:-:S13]  /*00e0*/  ELECT P0, URZ, PT ;  /* 0x0000000000ff782f */ /* 0x000fda0003800000 */
[----:B------:R-:W-:Y:S05]  /*00f0*/  @!P0 BRA `(.L_x_2) ;  /* 0x0000000000848947 */ /* 0x000fea0003800000 */
[----:B------:R-:W-:Y:S01]  /*0100*/  UMOV UR5, 0x4 ;  /* 0x0000000400057882 */ /* 0x000fe20000000000 */
[----:B------:R-:W-:Y:S02]  /*0110*/  IMAD.MOV.U32 R4, RZ, RZ, 0x1 ;  /* 0x00000001ff047424 */ /* 0x000fe400078e00ff */
[----:B------:R-:W-:Y:S02]  /*0120*/  IMAD.MOV.U32 R5, RZ, RZ, 0xf ;  /* 0x0000000fff057424 */ /* 0x000fe400078e00ff */
[----:B------:R-:W-:Y:S04]  /*0130*/  DEPBAR.LE SB1, 0x36 ;  /* 0x00009d800000791a */ /* 0x000fe80000000000 */
[----:B------:R-:W1:Y:S02]  /*0140*/  UTCATOMSWS.FIND_AND_SET.ALIGN UP0, UR5, UR5 ;  /* 0x00000005000575e3 */ /* 0x000e640008000800 */
[----:B-1----:R-:W-:-:S04]  /*0150*/  PLOP3.LUT P0, PT, PT, PT, UP0, 0x80, 0x8 ;  /* 0x000000000008781c */ /* 0x002fc80003f0f008 */
[----:B------:R-:W-:-:S04]  /*0160*/  SEL R0, RZ, 0xffffffff, !P0 ;  /* 0xffffffffff007807 */ /* 0x000fc80004000000 */
[----:B------:R-:W-:Y:S01]  /*0170*/  ISETP.NE.AND P0, PT, R0, RZ, PT ;  /* 0x000000ff0000720c */ /* 0x000fe20003f05270 */
[----:B------:R-:W-:-:S12]  /*0180*/  IMAD.U32 R0, RZ, RZ, UR5 ;  /* 0x00000005ff007e24 */ /* 0x000fd8000f8e00ff */
[----:B------:R-:W-:Y:S05]  /*0190*/  @P0 BRA `(.L_x_3) ;  /* 0x0000000000240947 */ /* 0x000fea0003800000 */
.L_x_4:
[----:B------:R-:W-:Y:S05]  /*01a0*/  NANOSLEEP 0x64 ;  /* 0x000000640000795d */ /* 0x000fea0003800000 */
[----:B------:R-:W-:-:S05]  /*01b0*/  UMOV UR5, 0x4 ;  /* 0x0000000400057882 */ /* 0x000fca0000000000 */
[----:B------:R-:W-:Y:S04]  /*01c0*/  DEPBAR.LE SB1, 0x36 ;  /* 0x00009d800000791a */ /* 0x000fe80000000000 */
[----:B------:R-:W1:Y:S02]  /*01d0*/  UTCATOMSWS.FIND_AND_SET.ALIGN UP0, UR5, UR5 ;  /* 0x00000005000575e3 */ /* 0x000e640008000800 */
[----:B-1----:R-:W-:-:S04]  /*01e0*/  PLOP3.LUT P0, PT, PT, PT, UP0, 0x80, 0x8 ;  /* 0x000000000008781c */ /* 0x002fc80003f0f008 */
[----:B------:R-:W-:-:S04]  /*01f0*/  SEL R0, RZ, 0xffffffff, !P0 ;  /* 0xffffffffff007807 */ /* 0x000fc80004000000 */
[----:B------:R-:W-:Y:S01]  /*0200*/  ISETP.NE.AND P0, PT, R0, RZ, PT ;  /* 0x000000ff0000720c */ /* 0x000fe20003f05270 */
[----:B------:R-:W-:-:S12]  /*0210*/  IMAD.U32 R0, RZ, RZ, UR5 ;  /* 0x00000005ff007e24 */ /* 0x000fd8000f8e00ff */
[----:B------:R-:W-:Y:S05]  /*0220*/  @!P0 BRA `(.L_x_4) ;  /* 0xfffffffc00dc8947 */ /* 0x000fea000383ffff */
.L_x_3:
[C---:B------:R-:W-:Y:S01]  /*0230*/  VIADD R3, R0.reuse, 0x10 ;  /* 0x0000001000037836 */ /* 0x040fe20000000000 */
[----:B------:R-:W-:Y:S01]  /*0240*/  UMOV UR5, 0x50 ;  /* 0x0000005000057882 */ /* 0x000fe20000000000 */
[----:B------:R-:W-:Y:S01]  /*0250*/  SHF.L.U32 R2, R5, R0, RZ ;  /* 0x0000000005027219 */ /* 0x000fe200000006ff */
[----:B------:R-:W-:Y:S01]  /*0260*/  ULEA UR5, UR6, UR5, 0x18 ;  /* 0x0000000506057291 */ /* 0x000fe2000f8ec0ff */
[----:B------:R-:W-:Y:S01]  /*0270*/  IMAD.SHL.U32 R0, R0, 0x20, RZ ;  /* 0x0000002000007824 */ /* 0x000fe200078e00ff */
[----:B------:R-:W-:-:S04]  /*0280*/  SHF.L.U32 R3, R4, R3, RZ ;  /* 0x0000000304037219 */ /* 0x000fc800000006ff */
[----:B------:R-:W-:-:S05]  /*0290*/  LOP3.LUT R2, R3, R2, RZ, 0xfc, !PT ;  /* 0x0000000203027212 */ /* 0x000fca00078efcff */
[----:B------:R1:W-:Y:S04]  /*02a0*/  ATOMS.OR RZ, [UR5], R2 ;  /* 0x00000002ffff798c */ /* 0x0003e8000b000005 */
[----:B------:R1:W-:Y:S01]  /*02b0*/  STS [UR4], R0 ;  /* 0x00000000ff007988 */ /* 0x0003e20008000804 */
[----:B------:R-:W-:Y:S05]  /*02c0*/  BRA `(.L_x_2) ;  /* 0x0000000000107947 */ /* 0x000fea0003800000 */
.L_x_1:
[----:B------:R-:W-:Y:S01]  /*02d0*/  IMAD.MOV.U32 R0, RZ, RZ, -0x1 ;  /* 0xffffffffff007424 */ /* 0x000fe200078e00ff */
[----:B------:R-:W-:-:S04]  /*02e0*/  MOV R2, 0x310 ;  /* 0x0000031000027802 */ /* 0x000fc80000000f00 */
[----:B------:R1:W-:Y:S03]  /*02f0*/  STS [UR4], R0 ;  /* 0x00000000ff007988 */ /* 0x0003e60008000804 */
[----:B01----:R-:W-:Y:S05]  /*0300*/  CALL.REL.NOINC `($__internal_1_$__cuda_sm10x_tcgen05_guardrail_trap_phase_invalid_during_alloc) ;  /* 0x0000006c00387944 */ /* 0x003fea0003c00000 */
.L_x_2:
[----:B------:R-:W-:Y:S05]  /*0310*/  WARPSYNC.ALL ;  /* 0x0000000000007948 */ /* 0x000fea0003800000 */
[----:B------:R-:W-:Y:S01]  /*0320*/  NOP ;  /* 0x0000000000007918 */ /* 0x000fe20000000000 */
.L_x_0:
[----:B------:R-:W2:Y:S08]  /*0330*/  LDC.64 R16, c[0x0][0x398] ;  /* 0x0000e600ff107b82 */ /* 0x000eb00000000a00 */
[----:B------:R-:W3:Y:S02]  /*0340*/  S2UR UR5, SR_CgaSize ;  /* 0x00000000000579c3 */ /* 0x000ee40000008a00 */
[----:B---3--:R-:W-:-:S12]  /*0350*/  UIMAD UR5, UR5, -0xa0, URZ ;  /* 0xffffff60050578a4 */ /* 0x008fd8000f8e02ff */
[----:B------:R-:W3:Y:S01]  /*0360*/  LDCU UR5, c[0x0][UR5+0x2b0] ;  /* 0x00005600050577ac */ /* 0x000ee20008000800 */
[----:B------:R-:W4:Y:S01]  /*0370*/  S2R R31, SR_CgaCtaId ;  /* 0x00000000001f7919 */ /* 0x000f220000008800 */
[----:B------:R-:W-:Y:S01]  /*0380*/  SHF.R.U32.HI R38, RZ, 0x5, R39 ;  /* 0x00000005ff267819 */ /* 0x000fe20000011627 */
[----:B------:R-:W5:Y:S01]  /*0390*/  S2UR UR4, SR_CTAID.X ;  /* 0x00000000000479c3 */ /* 0x000f620000002500 */
[----:B-12---:R-:W-:Y:S01]  /*03a0*/  VIADD R0, R17, 0x7f ;  /* 0x0000007f11007836 */ /* 0x006fe20000000000 */
[----:B------:R-:W-:Y:S02]  /*03b0*/  IABS R13, R16 ;  /* 0x00000010000d7213 */ /* 0x000fe40000000000 */
[----:B------:R-:W-:Y:S02]  /*03c0*/  IABS R28, R17 ;  /* 0x00000011001c7213 */ /* 0x000fe40000000000 */
[----:B------:R-:W-:Y:S02]  /*03d0*/  SHF.R.S32.HI R3, RZ, 0x1f, R0 ;  /* 0x0000001fff037819 */ /* 0x000fe40000011400 */
[----:B-----5:R-:W-:Y:S01]  /*03e0*/  I2FP.F32.U32 R5, UR4 ;  /* 0x0000000400057c45 */ /* 0x020fe20008201000 */
[----:B------:R-:W1:Y:S01]  /*03f0*/  S2UR UR4, SR_CgaCtaId ;  /* 0x00000000000479c3 */ /* 0x000e620000008800 */
[----:B------:R-:W-:-:S03]  /*0400*/  LEA.HI R3, R3, R0, RZ, 0x7 ;  /* 0x0000000003037211 */ /* 0x000fc600078f38ff */
[----:B---3--:R-:W-:Y:S01]  /*0410*/  FMUL R5, R5, UR5 ;  /* 0x0000000505057c20 */ /* 0x008fe20008400000 */
[----:B------:R-:W-:-:S05]  /*0420*/  SHF.R.S32.HI R3, RZ, 0x7, R3 ;  /* 0x00000007ff037819 */ /* 0x000fca0000011403 */
[----:B------:R-:W-:Y:S01]  /*0430*/  IMAD.SHL.U32 R4, R3, 0x8, RZ ;  /* 0x0000000803047824 */ /* 0x000fe200078e00ff */
[----:B------:R-:W-:Y:S04]  /*0440*/  F2I.U32.TRUNC.NTZ R5, R5 ;  /* 0x0000000500057305 */ /* 0x000fe8000020f000 */
[----:B------:R-:W-:-:S04]  /*0450*/  IABS R7, R4 ;  /* 0x0000000400077213 */ /* 0x000fc80000000000 */
[----:B------:R-:W2:Y:S08]  /*0460*/  I2F.RP R0, R7 ;  /* 0x0000000700007306 */ /* 0x000eb00000209400 */
[----:B--2---:R-:W2:Y:S02]  /*0470*/  MUFU.RCP R0, R0 ;  /* 0x0000000000007308 */ /* 0x004ea40000001000 */
[----:B--2---:R-:W-:Y:S01]  /*0480*/  VIADD R2, R0, 0xffffffe ;  /* 0x0ffffffe00027836 */ /* 0x004fe20000000000 */
[----:B------:R-:W-:-:S05]  /*0490*/  IABS R0, R5 ;  /* 0x0000000500007213 */ /* 0x000fca0000000000 */
[----:B------:R2:W3:Y:S02]  /*04a0*/  F2I.FTZ.U32.TRUNC.NTZ R3, R2 ;  /* 0x0000000200037305 */ /* 0x0004e4000021f000 */
[----:B--2---:R-:W-:Y:S02]  /*04b0*/  IMAD.MOV.U32 R2, RZ, RZ, RZ ;  /* 0x000000ffff027224 */ /* 0x004fe400078e00ff */
[----:B---3--:R-:W-:-:S04]  /*04c0*/  IMAD.MOV R6, RZ, RZ, -R3 ;  /* 0x000000ffff067224 */ /* 0x008fc800078e0a03 */
[----:B------:R-:W-:Y:S01]  /*04d0*/  IMAD R9, R6, R7, RZ ;  /* 0x0000000706097224 */ /* 0x000fe200078e02ff */
[----:B------:R-:W-:-:S03]  /*04e0*/  IABS R6, R4 ;  /* 0x0000000400067213 */ /* 0x000fc60000000000 */
[----:B------:R-:W-:-:S04]  /*04f0*/  IMAD.HI.U32 R3, R3, R9, R2 ;  /* 0x0000000903037227 */ /* 0x000fc800078e0002 */
[----:B------:R-:W-:Y:S02]  /*0500*/  IMAD.MOV R2, RZ, RZ, -R6 ;  /* 0x000000ffff027224 */ /* 0x000fe400078e0a06 */
[----:B------:R-:W-:-:S04]  /*0510*/  IMAD.HI.U32 R3, R3, R0, RZ ;  /* 0x0000000003037227 */ /* 0x000fc800078e00ff */
[----:B------:R-:W-:Y:S01]  /*0520*/  IMAD R0, R3, R2, R0 ;  /* 0x0000000203007224 */ /* 0x000fe200078e0200 */
[----:B------:R-:W-:Y:S04]  /*0530*/  BAR.SYNC.DEFER_BLOCKING 0x0 ;  /* 0x0000000000007b1d */ /* 0x000fe80000010000 */
[----:B------:R-:W-:-:S13]  /*0540*/  ISETP.GT.U32.AND P2, PT, R7, R0, PT ;  /* 0x000000000700720c */ /* 0x000fda0003f44070 */
[----:B------:R-:W-:Y:S02]  /*0550*/  @!P2 IMAD.IADD R0, R0, 0x1, -R7 ;  /* 0x000000010000a824 */ /* 0x000fe400078e0a07 */
[----:B------:R-:W-:Y:S01]  /*0560*/  @!P2 VIADD R3, R3, 0x1 ;  /* 0x000000010303a836 */ /* 0x000fe20000000000 */
[----:B------:R-:W-:Y:S02]  /*0570*/  ISETP.NE.AND P2, PT, R4, RZ, PT ;  /* 0x000000ff0400720c */ /* 0x000fe40003f45270 */
[----:B------:R-:W-:Y:S02]  /*0580*/  ISETP.GE.U32.AND P0, PT, R0, R7, PT ;  /* 0x000000070000720c */ /* 0x000fe40003f06070 */
[----:B------:R-:W-:-:S04]  /*0590*/  LOP3.LUT R0, R5, R4, RZ, 0x3c, !PT ;  /* 0x0000000405007212 */ /* 0x000fc800078e3cff */
[----:B------:R-:W-:Y:S01]  /*05a0*/  ISETP.GE.AND P3, PT, R0, RZ, PT ;  /* 0x000000ff0000720c */ /* 0x000fe20003f66270 */
[----:B------:R-:W-:-:S06]  /*05b0*/  VIADD R0, R16, 0x7f ;  /* 0x0000007f10007836 */ /* 0x000fcc0000000000 */
[----:B------:R-:W-:-:S04]  /*05c0*/  @P0 VIADD R3, R3, 0x1 ;  /* 0x0000000103030836 */ /* 0x000fc80000000000 */
[----:B------:R-:W-:Y:S01]  /*05d0*/  IMAD.MOV.U32 R2, RZ, RZ, R3 ;  /* 0x000000ffff027224 */ /* 0x000fe200078e0003 */
[----:B------:R-:W-:-:S03]  /*05e0*/  SHF.R.S32.HI R3, RZ, 0x1f, R0 ;  /* 0x0000001fff037819 */ /* 0x000fc60000011400 */
[----:B------:R-:W-:Y:S01]  /*05f0*/  @!P3 IMAD.MOV R2, RZ, RZ, -R2 ;  /* 0x000000ffff02b224 */ /* 0x000fe200078e0a02 */
[----:B------:R-:W-:Y:S02]  /*0600*/  @!P2 LOP3.LUT R2, RZ, R4, RZ, 0x33, !PT ;  /* 0x00000004ff02a212 */ /* 0x000fe400078e33ff */
[----:B------:R-:W-:-:S03]  /*0610*/  LEA.HI R3, R3, R0, RZ, 0x7 ;  /* 0x0000000003037211 */ /* 0x000fc600078f38ff */
[----:B------:R-:W-:Y:S02]  /*0620*/  IMAD.SHL.U32 R8, R2, 0x8, RZ ;  /* 0x0000000802087824 */ /* 0x000fe400078e00ff */
[----:B------:R-:W-:-:S03]  /*0630*/  IMAD.MOV R2, RZ, RZ, -R2 ;  /* 0x000000ffff027224 */ /* 0x000fc600078e0a02 */
[----:B------:R-:W-:Y:S01]  /*0640*/  LEA.HI.SX32 R3, R3, -R8, 0x19 ;  /* 0x8000000803037211 */ /* 0x000fe200078fcaff */
[----:B------:R-:W-:-:S03]  /*0650*/  IMAD R10, R4, R2, R5 ;  /* 0x00000002040a7224 */ /* 0x000fc600078e0205 */
[----:B------:R-:W-:Y:S02]  /*0660*/  VIMNMX R11, PT, PT, R3, 0x8, PT ;  /* 0x00000008030b7848 */ /* 0x000fe40003fe0100 */
[----:B------:R-:W-:Y:S02]  /*0670*/  IABS R9, R10 ;  /* 0x0000000a00097213 */ /* 0x000fe40000000000 */
[-C--:B------:R-:W-:Y:S02]  /*0680*/  IABS R7, R11.reuse ;  /* 0x0000000b00077213 */ /* 0x080fe40000000000 */
[----:B------:R-:W-:Y:S02]  /*0690*/  IABS R4, R11 ;  /* 0x0000000b00047213 */ /* 0x000fe40000000000 */
[----:B------:R-:W2:Y:S08]  /*06a0*/  I2F.RP R0, R7 ;  /* 0x0000000700007306 */ /* 0x000eb00000209400 */
[----:B--2---:R-:W2:Y:S02]  /*06b0*/  MUFU.RCP R0, R0 ;  /* 0x0000000000007308 */ /* 0x004ea40000001000 */
[----:B--2---:R-:W-:-:S02]  /*06c0*/  VIADD R3, R0, 0xffffffe ;  /* 0x0ffffffe00037836 */ /* 0x004fc40000000000 */
[----:B------:R-:W-:-:S04]  /*06d0*/  IMAD.MOV R0, RZ, RZ, -R4 ;  /* 0x000000ffff007224 */ /* 0x000fc800078e0a04 */
[----:B------:R-:W2:Y:S02]  /*06e0*/  F2I.FTZ.U32.TRUNC.NTZ R3, R3 ;  /* 0x0000000300037305 */ /* 0x000ea4000021f000 */
[----:B--2---:R-:W-:-:S04]  /*06f0*/  IMAD.MOV R6, RZ, RZ, -R3 ;  /* 0x000000ffff067224 */ /* 0x004fc800078e0a03 */
[----:B------:R-:W-:Y:S02]  /*0700*/  IMAD.MOV.U32 R2, RZ, RZ, R6 ;  /* 0x000000ffff027224 */ /* 0x000fe400078e0006 */
[----:B------:R-:W2:Y:S02]  /*0710*/  I2F.RP R6, R28 ;  /* 0x0000001c00067306 */ /* 0x000ea40000209400 */
[----:B------:R-:W-:Y:S02]  /*0720*/  IMAD R5, R2, R7, RZ ;  /* 0x0000000702057224 */ /* 0x000fe400078e02ff */
[----:B------:R-:W-:-:S04]  /*0730*/  IMAD.MOV.U32 R2, RZ, RZ, RZ ;  /* 0x000000ffff027224 */ /* 0x000fc800078e00ff */
[----:B------:R-:W-:Y:S02]  /*0740*/  IMAD.HI.U32 R2, R3, R5, R2 ;  /* 0x0000000503027227 */ /* 0x000fe400078e0002 */
[----:B------:R-:W3:Y:S04]  /*0750*/  I2F.RP R3, R13 ;  /* 0x0000000d00037306 */ /* 0x000ee80000209400 */
[----:B------:R-:W-:-:S04]  /*0760*/  IMAD.HI.U32 R2, R2, R9, RZ ;  /* 0x0000000902027227 */ /* 0x000fc800078e00ff */
[----:B------:R-:W-:Y:S01]  /*0770*/  IMAD R0, R2, R0, R9 ;  /* 0x0000000002007224 */ /* 0x000fe200078e0209 */
[----:B--2---:R-:W2:Y:S01]  /*0780*/  MUFU.RCP R6, R6 ;  /* 0x0000000600067308 */ /* 0x004ea20000001000 */
[----:B----4-:R-:W-:-:S03]  /*0790*/  IMAD R9, R31, 0x40, R38 ;  /* 0x000000401f097824 */ /* 0x010fc600078e0226 */
[----:B------:R-:W-:-:S04]  /*07a0*/  ISETP.GT.U32.AND P2, PT, R7, R0, PT ;  /* 0x000000000700720c */ /* 0x000fc80003f44070 */
[----:B---3--:R-:W3:Y:S09]  /*07b0*/  MUFU.RCP R3, R3 ;  /* 0x0000000300037308 */ /* 0x008ef20000001000 */
[----:B------:R-:W-:Y:S02]  /*07c0*/  @!P2 IMAD.IADD R0, R0, 0x1, -R7 ;  /* 0x000000010000a824 */ /* 0x000fe400078e0a07 */
[----:B------:R-:W-:Y:S01]  /*07d0*/  @!P2 VIADD R2, R2, 0x1 ;  /* 0x000000010202a836 */ /* 0x000fe20000000000 */
[----:B------:R-:W-:-:S02]  /*07e0*/  ISETP.NE.AND P2, PT, R11, RZ, PT ;  /* 0x000000ff0b00720c */ /* 0x000fc40003f45270 */
[----:B------:R-:W-:Y:S01]  /*07f0*/  ISETP.GE.U32.AND P0, PT, R0, R7, PT ;  /* 0x000000070000720c */ /* 0x000fe20003f06070 */
[----:B--2---:R-:W-:Y:S01]  /*0800*/  VIADD R7, R6, 0xffffffe ;  /* 0x0ffffffe06077836 */ /* 0x004fe20000000000 */
[----:B------:R-:W-:Y:S01]  /*0810*/  LOP3.LUT R0, R10, R11, RZ, 0x3c, !PT ;  /* 0x0000000b0a007212 */ /* 0x000fe200078e3cff */
[----:B---3--:R-:W-:Y:S01]  /*0820*/  VIADD R4, R3, 0xffffffe ;  /* 0x0ffffffe03047836 */ /* 0x008fe20000000000 */
[----:B------:R-:W-:Y:S02]  /*0830*/  LOP3.LUT R3, R39, 0x7f, RZ, 0xc0, !PT ;  /* 0x0000007f27037812 */ /* 0x000fe400078ec0ff */
[----:B------:R-:W-:Y:S01]  /*0840*/  ISETP.GE.AND P3, PT, R0, RZ, PT ;  /* 0x000000ff0000720c */ /* 0x000fe20003f66270 */
[----:B------:R2:W3:Y:S06]  /*0850*/  F2I.FTZ.U32.TRUNC.NTZ R5, R4 ;  /* 0x0000000400057305 */ /* 0x0004ec000021f000 */
[----:B------:R-:W-:-:S02]  /*0860*/  @P0 VIADD R2, R2, 0x1 ;  /* 0x0000000102020836 */ /* 0x000fc40000000000 */
[----:B------:R-:W4:Y:S01]  /*0870*/  F2I.FTZ.U32.TRUNC.NTZ R7, R7 ;  /* 0x0000000700077305 */ /* 0x000f22000021f000 */
[----:B--2---:R-:W-:Y:S02]  /*0880*/  IMAD.MOV.U32 R4, RZ, RZ, RZ ;  /* 0x000000ffff047224 */ /* 0x004fe400078e00ff */
[----:B------:R-:W-:-:S04]  /*0890*/  IMAD.MOV.U32 R12, RZ, RZ, R2 ;  /* 0x000000ffff0c7224 */ /* 0x000fc800078e0002 */
[----:B------:R-:W-:Y:S01]  /*08a0*/  @!P3 IMAD.MOV R12, RZ, RZ, -R12 ;  /* 0x000000ffff0cb224 */ /* 0x000fe200078e0a0c */
[----:B------:R-:W-:Y:S01]  /*08b0*/  @!P2 LOP3.LUT R12, RZ, R11, RZ, 0x33, !PT ;  /* 0x0000000bff0ca212 */ /* 0x000fe200078e33ff */
[----:B---3--:R-:W-:-:S04]  /*08c0*/  IMAD.MOV R6, RZ, RZ, -R5 ;  /* 0x000000ffff067224 */ /* 0x008fc800078e0a05 */
[----:B------:R-:W-:Y:S02]  /*08d0*/  IMAD.MOV R0, RZ, RZ, -R12 ;  /* 0x000000ffff007224 */ /* 0x000fe400078e0a0c */
[----:B----4-:R-:W-:Y:S02]  /*08e0*/  IMAD.MOV R15, RZ, RZ, -R7 ;  /* 0x000000ffff0f7224 */ /* 0x010fe400078e0a07 */
[----:B------:R-:W-:Y:S02]  /*08f0*/  IMAD R0, R11, R0, R10 ;  /* 0x000000000b007224 */ /* 0x000fe400078e020a */
[----:B------:R-:W-:Y:S02]  /*0900*/  IMAD R11, R6, R13, RZ ;  /* 0x0000000d060b7224 */ /* 0x000fe400078e02ff */
[----:B------:R-:W-:Y:S02]  /*0910*/  IMAD.IADD R0, R8, 0x1, R0 ;  /* 0x0000000108007824 */ /* 0x000fe400078e0200 */
[----:B------:R-:W-:-:S04]  /*0920*/  IMAD.HI.U32 R4, R5, R11, R4 ;  /* 0x0000000b05047227 */ /* 0x000fc800078e0004 */
[----:B------:R-:W-:Y:S02]  /*0930*/  IMAD R2, R0, 0x80, R3 ;  /* 0x0000008000027824 */ /* 0x000fe400078e0203 */
[----:B------:R-:W-:Y:S02]  /*0940*/  IMAD.SHL.U32 R0, R12, 0x80, RZ ;  /* 0x000000800c007824 */ /* 0x000fe400078e00ff */
[----:B------:R-:W-:Y:S01]  /*0950*/  IMAD R11, R15, R28, RZ ;  /* 0x0000001c0f0b7224 */ /* 0x000fe200078e02ff */
[----:B------:R-:W-:Y:S02]  /*0960*/  IABS R6, R2 ;  /* 0x0000000200067213 */ /* 0x000fe40000000000 */
[----:B------:R-:W-:-:S03]  /*0970*/  LOP3.LUT R9, R0, 0x43, R9, 0xf8, !PT ;  /* 0x0000004300097812 */ /* 0x000fc600078ef809 */
[----:B------:R-:W-:Y:S01]  /*0980*/  IMAD.MOV.U32 R5, RZ, RZ, R6 ;  /* 0x000000ffff057224 */ /* 0x000fe200078e0006 */
[----:B------:R-:W-:Y:S01]  /*0990*/  IABS R8, R9 ;  /* 0x0000000900087213 */ /* 0x000fe20000000000 */
[----:B------:R-:W-:Y:S01]  /*09a0*/  IMAD.MOV.U32 R6, RZ, RZ, RZ ;  /* 0x000000ffff067224 */ /* 0x000fe200078e00ff */
[C---:B------:R-:W-:Y:S01]  /*09b0*/  LOP3.LUT R21, R9.reuse, 0x3c, RZ, 0xfc, !PT ;  /* 0x0000003c09157812 */ /* 0x040fe200078efcff */
[----:B------:R-:W-:Y:S01]  /*09c0*/  IMAD.HI.U32 R4, R4, R5, RZ ;  /* 0x0000000504047227 */ /* 0x000fe200078e00ff */
[----:B------:R-:W-:Y:S02]  /*09d0*/  LOP3.LUT R18, R9, 0x4, RZ, 0xfc, !PT ;  /* 0x0000000409127812 */ /* 0x000fe400078efcff */
[----:B------:R-:W-:Y:S01]  /*09e0*/  IABS R15, R21 ;  /* 0x00000015000f7213 */ /* 0x000fe20000000000 */
[----:B------:R-:W-:Y:S01]  /*09f0*/  IMAD.HI.U32 R7, R7, R11, R6 ;  /* 0x0000000b07077227 */ /* 0x000fe200078e0006 */
[----:B------:R-:W-:Y:S02]  /*0a00*/  LOP3.LUT R19, R9, 0x8, RZ, 0xfc, !PT ;  /* 0x0000000809137812 */ /* 0x000fe400078efcff */
[----:B------:R-:W-:Y:S01]  /*0a10*/  IABS R10, R18 ;  /* 0x00000012000a7213 */ /* 0x000fe20000000000 */
[----:B------:R-:W-:Y:S01]  /*0a20*/  IMAD.MOV R6, RZ, RZ, -R4 ;  /* 0x000000ffff067224 */ /* 0x000fe200078e0a04 */
[----:B------:R-:W-:Y:S01]  /*0a30*/  IABS R12, R19 ;  /* 0x00000013000c7213 */ /* 0x000fe20000000000 */
[----:B------:R-:W-:Y:S01]  /*0a40*/  IMAD.HI.U32 R4, R7, R8, RZ ;  /* 0x0000000807047227 */ /* 0x000fe200078e00ff */
[----:B------:R-:W-:-:S02]  /*0a50*/  LOP3.LUT R20, R9, 0x10, RZ, 0xfc, !PT ;  /* 0x0000001009147812 */ /* 0x000fc400078efcff */
[----:B------:R-:W-:Y:S01]  /*0a60*/  LOP3.LUT R24, R9, 0x14, RZ, 0xfc, !PT ;  /* 0x0000001409187812 */ /* 0x000fe200078efcff */
[----:B------:R-:W-:Y:S01]  /*0a70*/  IMAD R6, R13, R6, R5 ;  /* 0x000000060d067224 */ /* 0x000fe200078e0205 */
[C---:B------:R-:W-:Y:S01]  /*0a80*/  LOP3.LUT R25, R9.reuse, 0x18, RZ, 0xfc, !PT ;  /* 0x0000001809197812 */ /* 0x040fe200078efcff */
[----:B------:R-:W-:Y:S01]  /*0a90*/  IMAD.MOV R11, RZ, RZ, -R4 ;  /* 0x000000ffff0b7224 */ /* 0x000fe200078e0a04 */
[----:B------:R-:W-:Y:S01]  /*0aa0*/  LOP3.LUT R29, R9, 0x1c, RZ, 0xfc, !PT ;  /* 0x0000001c091d7812 */ /* 0x000fe200078efcff */
[----:B------:R-:W-:Y:S01]  /*0ab0*/  IMAD.HI.U32 R5, R7, R15, RZ ;  /* 0x0000000f07057227 */ /* 0x000fe200078e00ff */
[----:B------:R-:W-:Y:S02]  /*0ac0*/  ISETP.GT.U32.AND P0, PT, R13, R6, PT ;  /* 0x000000060d00720c */ /* 0x000fe40003f04070 */
[C---:B------:R-:W-:Y:S01]  /*0ad0*/  LOP3.LUT R30, R9.reuse, 0x20, RZ, 0xfc, !PT ;  /* 0x00000020091e7812 */ /* 0x040fe200078efcff */
[C---:B------:R-:W-:Y:S01]  /*0ae0*/  IMAD R4, R28.reuse, R11, R8 ;  /* 0x0000000b1c047224 */ /* 0x040fe200078e0208 */
[----:B------:R-:W-:Y:S01]  /*0af0*/  LOP3.LUT R32, R9, 0x24, RZ, 0xfc, !PT ;  /* 0x0000002409207812 */ /* 0x000fe200078efcff */
[----:B------:R-:W-:Y:S01]  /*0b00*/  IMAD.MOV R14, RZ, RZ, -R5 ;  /* 0x000000ffff0e7224 */ /* 0x000fe200078e0a05 */
[----:B------:R-:W-:Y:S01]  /*0b10*/  IABS R22, R30 ;  /* 0x0000001e00167213 */ /* 0x000fe20000000000 */
[----:B------:R-:W-:Y:S01]  /*0b20*/  IMAD.HI.U32 R5, R7, R10, RZ ;  /* 0x0000000a07057227 */ /* 0x000fe200078e00ff */
[----:B------:R-:W-:-:S02]  /*0b30*/  ISETP.GT.U32.AND P3, PT, R28, R4, PT ;  /* 0x000000041c00720c */ /* 0x000fc40003f64070 */
[----:B------:R-:W-:Y:S01]  /*0b40*/  IABS R23, R32 ;  /* 0x0000002000177213 */ /* 0x000fe20000000000 */
[----:B------:R-:W-:Y:S01]  /*0b50*/  IMAD.HI.U32 R8, R7, R12, RZ ;  /* 0x0000000c07087227 */ /* 0x000fe200078e00ff */
[C---:B------:R-:W-:Y:S02]  /*0b60*/  LOP3.LUT R33, R9.reuse, 0x28, RZ, 0xfc, !PT ;  /* 0x0000002809217812 */ /* 0x040fe400078efcff */
[C---:B------:R-:W-:Y:S01]  /*0b70*/  LOP3.LUT R34, R9.reuse, 0x2c, RZ, 0xfc, !PT ;  /* 0x0000002c09227812 */ /* 0x040fe200078efcff */
[----:B------:R-:W-:Y:S01]  /*0b80*/  IMAD.MOV R5, RZ, RZ, -R5 ;  /* 0x000000ffff057224 */ /* 0x000fe200078e0a05 */
[C---:B------:R-:W-:Y:S01]  /*0b90*/  LOP3.LUT R35, R9.reuse, 0x30, RZ, 0xfc, !PT ;  /* 0x0000003009237812 */ /* 0x040fe200078efcff */
[----:B------:R-:W-:Y:S01]  /*0ba0*/  IMAD.MOV R11, RZ, RZ, -R8 ;  /* 0x000000ffff0b7224 */ /* 0x000fe200078e0a08 */
[C---:B------:R-:W-:Y:S01]  /*0bb0*/  LOP3.LUT R36, R9.reuse, 0x34, RZ, 0xfc, !PT ;  /* 0x0000003409247812 */ /* 0x040fe200078efcff */
[C---:B------:R-:W-:Y:S01]  /*0bc0*/  IMAD R5, R28.reuse, R5, R10 ;  /* 0x000000051c057224 */ /* 0x040fe200078e020a */
[----:B------:R-:W-:Y:S01]  /*0bd0*/  LOP3.LUT R10, R9, 0xc, RZ, 0xfc, !PT ;  /* 0x0000000c090a7812 */ /* 0x000fe200078efcff */
[C---:B------:R-:W-:Y:S01]  /*0be0*/  IMAD R11, R28.reuse, R11, R12 ;  /* 0x0000000b1c0b7224 */ /* 0x040fe200078e020c */
[----:B------:R-:W-:Y:S01]  /*0bf0*/  IABS R27, R36 ;  /* 0x00000024001b7213 */ /* 0x000fe20000000000 */
[C---:B------:R-:W-:Y:S01]  /*0c00*/  IMAD R15, R28.reuse, R14, R15 ;  /* 0x0000000e1c0f7224 */ /* 0x040fe200078e020f */
[----:B------:R-:W-:Y:S01]  /*0c10*/  ISETP.GT.U32.AND P5, PT, R28, R5, PT ;  /* 0x000000051c00720c */ /* 0x000fe20003fa4070 */
[----:B------:R-:W-:Y:S01]  /*0c20*/  @!P3 IMAD.IADD R4, R4, 0x1, -R28 ;  /* 0x000000010404b824 */ /* 0x000fe200078e0a1c */
[----:B------:R-:W-:Y:S01]  /*0c30*/  ISETP.GT.U32.AND P3, PT, R28, R11, PT ;  /* 0x0000000b1c00720c */ /* 0x000fe20003f64070 */
[----:B------:R-:W-:Y:S01]  /*0c40*/  @!P0 IMAD.IADD R6, R6, 0x1, -R13 ;  /* 0x0000000106068824 */ /* 0x000fe200078e0a0d */
[----:B------:R-:W-:-:S02]  /*0c50*/  ISETP.GT.U32.AND P4, PT, R28, R15, PT ;  /* 0x0000000f1c00720c */ /* 0x000fc40003f84070 */
[----:B------:R-:W-:Y:S02]  /*0c60*/  ISETP.GT.U32.AND P6, PT, R28, R4, PT ;  /* 0x000000041c00720c */ /* 0x000fe40003fc4070 */
[----:B------:R-:W-:Y:S02]  /*0c70*/  ISETP.GT.U32.AND P2, PT, R13, R6, PT ;  /* 0x000000060d00720c */ /* 0x000fe40003f44070 */
[----:B------:R-:W-:Y:S02]  /*0c80*/  IABS R12, R10 ;  /* 0x0000000a000c7213 */ /* 0x000fe40000000000 */
[----:B------:R-:W-:Y:S01]  /*0c90*/  MOV R14, 0x400 ;  /* 0x00000400000e7802 */ /* 0x000fe20000000f00 */
[--C-:B------:R-:W-:Y:S01]  /*0ca0*/  @!P5 IMAD.IADD R5, R5, 0x1, -R28.reuse ;  /* 0x000000010505d824 */ /* 0x100fe200078e0a1c */
[----:B------:R-:W-:Y:S01]  /*0cb0*/  ISETP.GE.AND P5, PT, R9, RZ, PT ;  /* 0x000000ff0900720c */ /* 0x000fe20003fa6270 */
[----:B------:R-:W-:Y:S01]  /*0cc0*/  @!P3 IMAD.IADD R11, R11, 0x1, -R28 ;  /* 0x000000010b0bb824 */ /* 0x000fe200078e0a1c */
[----:B------:R-:W-:Y:S01]  /*0cd0*/  R2UR UR11, R14 ;  /* 0x000000000e0b72ca */ /* 0x000fe200000e0000 */
[----:B------:R-:W-:Y:S01]  /*0ce0*/  IMAD.HI.U32 R8, R7, R12, RZ ;  /* 0x0000000c07087227 */ /* 0x000fe200078e00ff */
[----:B------:R-:W-:-:S02]  /*0cf0*/  ISETP.GT.U32.AND P3, PT, R28, R5, PT ;  /* 0x000000051c00720c */ /* 0x000fc40003f64070 */
[----:B------:R-:W-:Y:S01]  /*0d00*/  IABS R14, R20 ;  /* 0x00000014000e7213 */ /* 0x000fe20000000000 */
[--C-:B------:R-:W-:Y:S01]  /*0d10*/  @!P4 IMAD.IADD R15, R15, 0x1, -R28.reuse ;  /* 0x000000010f0fc824 */ /* 0x100fe200078e0a1c */
[----:B------:R-:W-:Y:S01]  /*0d20*/  ISETP.GE.AND P4, PT, R18, RZ, PT ;  /* 0x000000ff1200720c */ /* 0x000fe20003f86270 */
[----:B------:R-:W-:Y:S01]  /*0d30*/  @!P6 IMAD.IADD R4, R4, 0x1, -R28 ;  /* 0x000000010404e824 */ /* 0x000fe200078e0a1c */
[----:B------:R-:W-:Y:S01]  /*0d40*/  ISETP.GT.U32.AND P6, PT, R28, R11, PT ;  /* 0x0000000b1c00720c */ /* 0x000fe20003fc4070 */
[----:B------:R-:W-:Y:S01]  /*0d50*/  @!P2 IMAD.IADD R6, R6, 0x1, -R13 ;  /* 0x000000010606a824 */ /* 0x000fe200078e0a0d */
[C---:B------:R-:W-:Y:S01]  /*0d60*/  ISETP.GT.U32.AND P0, PT, R28.reuse, R15, PT ;  /* 0x0000000f1c00720c */ /* 0x040fe20003f04070 */
[----:B------:R-:W-:Y:S01]  /*0d70*/  IMAD.MOV R13, RZ, RZ, -R8 ;  /* 0x000000ffff0d7224 */ /* 0x000fe200078e0a08 */
[----:B------:R-:W-:Y:S01]  /*0d80*/  ISETP.GE.AND P2, PT, R19, RZ, PT ;  /* 0x000000ff1300720c */ /* 0x000fe20003f46270 */
[----:B------:R-:W-:Y:S01]  /*0d90*/  IMAD.MOV.U32 R8, RZ, RZ, R4 ;  /* 0x000000ffff087224 */ /* 0x000fe200078e0004 */
[----:B-1----:R-:W-:Y:S01]  /*0da0*/  ULEA UR11, UR4, UR11, 0x18 ;  /* 0x0000000b040b7291 */ /* 0x002fe2000f8ec0ff */
[----:B------:R-:W-:Y:S01]  /*0db0*/  IMAD R4, R28, R13, R12 ;  /* 0x0000000d1c047224 */ /* 0x000fe200078e020c */
[----:B------:R-:W-:Y:S01]  /*0dc0*/  IABS R12, R24 ;  /* 0x00000018000c7213 */ /* 0x000fe20000000000 */
[----:B------:R-:W-:-:S02]  /*0dd0*/  @!P3 IMAD.IADD R5, R5, 0x1, -R28 ;  /* 0x000000010505b824 */ /* 0x000fc400078e0a1c */
[----:B------:R-:W-:Y:S01]  /*0de0*/  @!P5 IMAD.MOV R8, RZ, RZ, -R8 ;  /* 0x000000ffff08d224 */ /* 0x000fe200078e0a08 */
[----:B------:R-:W-:Y:S01]  /*0df0*/  ISETP.GT.U32.AND P3, PT, R28, R4, PT ;  /* 0x000000041c00720c */ /* 0x000fe20003f64070 */
[--C-:B------:R-:W-:Y:S01]  /*0e00*/  @!P6 IMAD.IADD R11, R11, 0x1, -R28.reuse ;  /* 0x000000010b0be824 */ /* 0x100fe200078e0a1c */
[----:B------:R-:W-:Y:S01]  /*0e10*/  ISETP.GE.AND P6, PT, R21, RZ, PT ;  /* 0x000000ff1500720c */ /* 0x000fe20003fc6270 */
[----:B------:R-:W-:Y:S01]  /*0e20*/  @!P0 IMAD.IADD R15, R15, 0x1, -R28 ;  /* 0x000000010f0f8824 */ /* 0x000fe200078e0a1c */
[----:B------:R-:W-:Y:S01]  /*0e30*/  ISETP.GE.AND P0, PT, R10, RZ, PT ;  /* 0x000000ff0a00720c */ /* 0x000fe20003f06270 */
[C---:B------:R-:W-:Y:S01]  /*0e40*/  IMAD.HI.U32 R10, R7.reuse, R14, RZ ;  /* 0x0000000e070a7227 */ /* 0x040fe200078e00ff */
[----:B------:R-:W-:Y:S02]  /*0e50*/  ISETP.GE.AND P5, PT, R20, RZ, PT ;  /* 0x000000ff1400720c */ /* 0x000fe40003fa6270 */
[----:B------:R-:W-:Y:S01]  /*0e60*/  IABS R20, R25 ;  /* 0x0000001900147213 */ /* 0x000fe20000000000 */
[----:B------:R-:W-:Y:S01]  /*0e70*/  IMAD.MOV R13, RZ, RZ, -R10 ;  /* 0x000000ffff0d7224 */ /* 0x000fe200078e0a0a */
[----:B------:R-:W-:Y:S01]  /*0e80*/  IABS R21, R29 ;  /* 0x0000001d00157213 */ /* 0x000fe20000000000 */
[----:B------:R-:W-:-:S04]  /*0e90*/  IMAD.HI.U32 R10, R7, R12, RZ ;  /* 0x0000000c070a7227 */ /* 0x000fc800078e00ff */
[----:B------:R-:W-:Y:S02]  /*0ea0*/  @!P3 IMAD.IADD R4, R4, 0x1, -R28 ;  /* 0x000000010404b824 */ /* 0x000fe400078e0a1c */
[----:B------:R-:W-:Y:S02]  /*0eb0*/  IMAD.MOV.U32 R26, RZ, RZ, R15 ;  /* 0x000000ffff1a7224 */ /* 0x000fe400078e000f */
[----:B------:R-:W-:Y:S02]  /*0ec0*/  IMAD.MOV R19, RZ, RZ, -R10 ;  /* 0x000000ffff137224 */ /* 0x000fe400078e0a0a */
[----:B------:R-:W-:Y:S01]  /*0ed0*/  @!P6 IMAD.MOV R26, RZ, RZ, -R26 ;  /* 0x000000ffff1ae224 */ /* 0x000fe200078e0a1a */
[----:B------:R-:W-:Y:S01]  /*0ee0*/  ISETP.GT.U32.AND P6, PT, R28, R4, PT ;  /* 0x000000041c00720c */ /* 0x000fe20003fc4070 */
[----:B------:R-:W-:-:S04]  /*0ef0*/  IMAD.HI.U32 R10, R7, R20, RZ ;  /* 0x00000014070a7227 */ /* 0x000fc800078e00ff */
[C---:B------:R-:W-:Y:S02]  /*0f00*/  IMAD R13, R28.reuse, R13, R14 ;  /* 0x0000000d1c0d7224 */ /* 0x040fe400078e020e */
[----:B------:R-:W-:Y:S02]  /*0f10*/  IMAD.MOV R15, RZ, RZ, -R10 ;  /* 0x000000ffff0f7224 */ /* 0x000fe400078e0a0a */
[C---:B------:R-:W-:Y:S01]  /*0f20*/  IMAD R14, R28.reuse, R19, R12 ;  /* 0x000000131c0e7224 */ /* 0x040fe200078e020c */
[C---:B------:R-:W-:Y:S01]  /*0f30*/  ISETP.GT.U32.AND P3, PT, R28.reuse, R13, PT ;  /* 0x0000000d1c00720c */ /* 0x040fe20003f64070 */
[----:B------:R-:W-:Y:S02]  /*0f40*/  IMAD.MOV.U32 R10, RZ, RZ, R5 ;  /* 0x000000ffff0a7224 */ /* 0x000fe400078e0005 */
[C---:B------:R-:W-:Y:S02]  /*0f50*/  IMAD R5, R28.reuse, R15, R20 ;  /* 0x0000000f1c057224 */ /* 0x040fe400078e0214 */
[----:B------:R-:W-:Y:S01]  /*0f60*/  @!P4 IMAD.MOV R10, RZ, RZ, -R10 ;  /* 0x000000ffff0ac224 */ /* 0x000fe200078e0a0a */
[----:B------:R-:W-:Y:S01]  /*0f70*/  ISETP.GT.U32.AND P4, PT, R28, R14, PT ;  /* 0x0000000e1c00720c */ /* 0x000fe20003f84070 */
[----:B------:R-:W-:Y:S01]  /*0f80*/  @!P6 IMAD.IADD R4, R4, 0x1, -R28 ;  /* 0x000000010404e824 */ /* 0x000fe200078e0a1c */
[----:B------:R-:W-:Y:S01]  /*0f90*/  ISETP.GT.U32.AND P6, PT, R28, R5, PT ;  /* 0x000000051c00720c */ /* 0x000fe20003fc4070 */
[----:B------:R-:W-:-:S04]  /*0fa0*/  IMAD.HI.U32 R12, R7, R21, RZ ;  /* 0x00000015070c7227 */ /* 0x000fc800078e00ff */
[----:B------:R-:W-:Y:S02]  /*0fb0*/  IMAD.MOV R12, RZ, RZ, -R12 ;  /* 0x000000ffff0c7224 */ /* 0x000fe400078e0a0c */
[----:B------:R-:W-:-:S04]  /*0fc0*/  IMAD.HI.U32 R18, R7, R22, RZ ;  /* 0x0000001607127227 */ /* 0x000fc800078e00ff */
[----:B------:R-:W-:Y:S02]  /*0fd0*/  IMAD R15, R28, R12, R21 ;  /* 0x0000000c1c0f7224 */ /* 0x000fe400078e0215 */
[--C-:B------:R-:W-:Y:S02]  /*0fe0*/  @!P4 IMAD.IADD R14, R14, 0x1, -R28.reuse ;  /* 0x000000010e0ec824 */ /* 0x100fe400078e0a1c */
[--C-:B------:R-:W-:Y:S01]  /*0ff0*/  @!P6 IMAD.IADD R5, R5, 0x1, -R28.reuse ;  /* 0x000000010505e824 */ /* 0x100fe200078e0a1c */
[C---:B------:R-:W-:Y:S01]  /*1000*/  ISETP.GT.U32.AND P4, PT, R28.reuse, R15, PT ;  /* 0x0000000f1c00720c */ /* 0x040fe20003f84070 */
[----:B------:R-:W-:Y:S01]  /*1010*/  @!P3 IMAD.IADD R13, R13, 0x1, -R28 ;  /* 0x000000010d0db824 */ /* 0x000fe200078e0a1c */
[----:B------:R-:W-:Y:S01]  /*1020*/  ISETP.GT.U32.AND P6, PT, R28, R14, PT ;  /* 0x0000000e1c00720c */ /* 0x000fe20003fc4070 */
[----:B------:R-:W-:-:S03]  /*1030*/  IMAD.HI.U32 R19, R7, R23, RZ ;  /* 0x0000001707137227 */ /* 0x000fc600078e00ff */
[C---:B------:R-:W-:Y:S01]  /*1040*/  ISETP.GT.U32.AND P3, PT, R28.reuse, R13, PT ;  /* 0x0000000d1c00720c */ /* 0x040fe20003f64070 */
[----:B------:R-:W-:Y:S02]  /*1050*/  IMAD.MOV R21, RZ, RZ, -R18 ;  /* 0x000000ffff157224 */ /* 0x000fe400078e0a12 */
[----:B------:R-:W-:Y:S02]  /*1060*/  IMAD.MOV.U32 R12, RZ, RZ, R4 ;  /* 0x000000ffff0c7224 */ /* 0x000fe400078e0004 */
[----:B------:R-:W-:Y:S02]  /*1070*/  IMAD.MOV R20, RZ, RZ, -R19 ;  /* 0x000000ffff147224 */ /* 0x000fe400078e0a13 */
[C---:B------:R-:W-:Y:S01]  /*1080*/  IMAD R19, R28.reuse, R21, R22 ;  /* 0x000000151c137224 */ /* 0x040fe200078e0216 */
[----:B------:R-:W-:Y:S01]  /*1090*/  IABS R21, R33 ;  /* 0x0000002100157213 */ /* 0x000fe20000000000 */
[----:B------:R-:W-:Y:S01]  /*10a0*/  @!P0 IMAD.MOV R12, RZ, RZ, -R12 ;  /* 0x000000ffff0c8224 */ /* 0x000fe200078e0a0c */
[----:B------:R-:W-:Y:S01]  /*10b0*/  ISETP.GT.U32.AND P0, PT, R28, R5, PT ;  /* 0x000000051c00720c */ /* 0x000fe20003f04070 */
[----:B------:R-:W-:-:S02]  /*10c0*/  @!P4 IMAD.IADD R15, R15, 0x1, -R28 ;  /* 0x000000010f0fc824 */ /* 0x000fc400078e0a1c */
[----:B------:R-:W-:Y:S01]  /*10d0*/  @!P6 IMAD.IADD R14, R14, 0x1, -R28 ;  /* 0x000000010e0ee824 */ /* 0x000fe200078e0a1c */
[C---:B------:R-:W-:Y:S01]  /*10e0*/  ISETP.GT.U32.AND P6, PT, R28.reuse, R19, PT ;  /* 0x000000131c00720c */ /* 0x040fe20003fc4070 */
[----:B------:R-:W-:Y:S01]  /*10f0*/  IMAD.HI.U32 R4, R7, R21, RZ ;  /* 0x0000001507047227 */ /* 0x000fe200078e00ff */
[----:B------:R-:W-:-:S03]  /*1100*/  ISETP.GT.U32.AND P4, PT, R28, R15, PT ;  /* 0x0000000f1c00720c */ /* 0x000fc60003f84070 */
[----:B------:R-:W-:Y:S02]  /*1110*/  IMAD R20, R28, R20, R23 ;  /* 0x000000141c147224 */ /* 0x000fe400078e0217 */
[----:B------:R-:W-:Y:S01]  /*1120*/  @!P2 IMAD.MOV R11, RZ, RZ, -R11 ;  /* 0x000000ffff0ba224 */ /* 0x000fe200078e0a0b */
[----:B------:R-:W-:Y:S01]  /*1130*/  ISETP.GE.AND P2, PT, R24, RZ, PT ;  /* 0x000000ff1800720c */ /* 0x000fe20003f46270 */
[----:B------:R-:W-:Y:S01]  /*1140*/  IMAD.MOV R23, RZ, RZ, -R4 ;  /* 0x000000ffff177224 */ /* 0x000fe200078e0a04 */
[----:B------:R-:W-:Y:S01]  /*1150*/  IABS R24, R34 ;  /* 0x0000002200187213 */ /* 0x000fe20000000000 */
[--C-:B------:R-:W-:Y:S01]  /*1160*/  @!P3 IMAD.IADD R13, R13, 0x1, -R28.reuse ;  /* 0x000000010d0db824 */ /* 0x100fe200078e0a1c */
[----:B------:R-:W-:Y:S01]  /*1170*/  ISETP.GE.AND P3, PT, R25, RZ, PT ;  /* 0x000000ff1900720c */ /* 0x000fe20003f66270 */
[----:B------:R-:W-:Y:S01]  /*1180*/  @!P0 IMAD.IADD R5, R5, 0x1, -R28 ;  /* 0x0000000105058824 */ /* 0x000fe200078e0a1c */
[----:B------:R-:W-:Y:S01]  /*1190*/  IABS R25, R35 ;  /* 0x0000002300197213 */ /* 0x000fe20000000000 */
[C---:B------:R-:W-:Y:S01]  /*11a0*/  IMAD R21, R28.reuse, R23, R21 ;  /* 0x000000171c157224 */ /* 0x040fe200078e0215 */
[----:B------:R-:W-:Y:S01]  /*11b0*/  ISETP.GT.U32.AND P0, PT, R28, R20, PT ;  /* 0x000000141c00720c */ /* 0x000fe20003f04070 */
[----:B------:R-:W-:-:S04]  /*11c0*/  IMAD.HI.U32 R18, R7, R24, RZ ;  /* 0x0000001807127227 */ /* 0x000fc800078e00ff */
[----:B------:R-:W-:-:S04]  /*11d0*/  IMAD.HI.U32 R4, R7, R25, RZ ;  /* 0x0000001907047227 */ /* 0x000fc800078e00ff */
[--C-:B------:R-:W-:Y:S01]  /*11e0*/  @!P6 IMAD.IADD R19, R19, 0x1, -R28.reuse ;  /* 0x000000011313e824 */ /* 0x100fe200078e0a1c */
[C---:B------:R-:W-:Y:S01]  /*11f0*/  ISETP.GT.U32.AND P6, PT, R28.reuse, R21, PT ;  /* 0x000000151c00720c */ /* 0x040fe20003fc4070 */
[----:B------:R-:W-:Y:S01]  /*1200*/  @!P4 IMAD.IADD R15, R15, 0x1, -R28 ;  /* 0x000000010f0fc824 */ /* 0x000fe200078e0a1c */
[----:B------:R-:W-:Y:S01]  /*1210*/  ISETP.GE.AND P4, PT, R29, RZ, PT ;  /* 0x000000ff1d00720c */ /* 0x000fe20003f86270 */
[----:B------:R-:W-:Y:S01]  /*1220*/  IMAD.MOV R23, RZ, RZ, -R18 ;  /* 0x000000ffff177224 */ /* 0x000fe200078e0a12 */
[----:B------:R-:W-:Y:S01]  /*1230*/  LOP3.LUT R29, R9, 0x38, RZ, 0xfc, !PT ;  /* 0x00000038091d7812 */ /* 0x000fe200078efcff */
[----:B------:R-:W-:Y:S02]  /*1240*/  IMAD.MOV R4, RZ, RZ, -R4 ;  /* 0x000000ffff047224 */ /* 0x000fe400078e0a04 */
[C---:B------:R-:W-:Y:S02]  /*1250*/  IMAD R9, R28.reuse, R23, R24 ;  /* 0x000000171c097224 */ /* 0x040fe400078e0218 */
[----:B------:R-:W-:Y:S01]  /*1260*/  IMAD R23, R28, R4, R25 ;  /* 0x000000041c177224 */ /* 0x000fe200078e0219 */
[----:B------:R-:W-:Y:S01]  /*1270*/  IABS R4, R29 ;  /* 0x0000001d00047213 */ /* 0x000fe20000000000 */
[----:B------:R-:W-:Y:S01]  /*1280*/  @!P0 IMAD.IADD R20, R20, 0x1, -R28 ;  /* 0x0000000114148824 */ /* 0x000fe200078e0a1c */
[----:B------:R-:W-:Y:S01]  /*1290*/  ISETP.GE.AND P0, PT, R30, RZ, PT ;  /* 0x000000ff1e00720c */ /* 0x000fe20003f06270 */
[----:B------:R-:W-:Y:S01]  /*12a0*/  @!P5 IMAD.MOV R13, RZ, RZ, -R13 ;  /* 0x000000ffff0dd224 */ /* 0x000fe200078e0a0d */
[----:B------:R-:W-:Y:S01]  /*12b0*/  ISETP.GT.U32.AND P5, PT, R28, R19, PT ;  /* 0x000000131c00720c */ /* 0x000fe20003fa4070 */
[----:B------:R-:W-:Y:S01]  /*12c0*/  IMAD.MOV.U32 R18, RZ, RZ, R5 ;  /* 0x000000ffff127224 */ /* 0x000fe200078e0005 */
[----:B------:R-:W1:Y:S01]  /*12d0*/  LDS R25, [UR11] ;  /* 0x0000000bff197984 */ /* 0x000e620008000800 */
[----:B------:R-:W-:-:S04]  /*12e0*/  IMAD.HI.U32 R22, R7, R27, RZ ;  /* 0x0000001b07167227 */ /* 0x000fc800078e00ff */
[----:B------:R-:W-:Y:S01]  /*12f0*/  @!P6 IMAD.IADD R21, R21, 0x1, -R28 ;  /* 0x000000011515e824 */ /* 0x000fe200078e0a1c */
[----:B------:R-:W-:Y:S01]  /*1300*/  BAR.SYNC.DEFER_BLOCKING 0x0 ;  /* 0x0000000000007b1d */ /* 0x000fe20000010000 */
[----:B------:R-:W-:Y:S01]  /*1310*/  IMAD.HI.U32 R7, R7, R4, RZ ;  /* 0x0000000407077227 */ /* 0x000fe200078e00ff */
[----:B------:R-:W-:-:S03]  /*1320*/  ISETP.GT.U32.AND P6, PT, R28, R20, PT ;  /* 0x000000141c00720c */ /* 0x000fc60003fc4070 */
[----:B------:R-:W-:Y:S01]  /*1330*/  @!P3 IMAD.MOV R18, RZ, RZ, -R18 ;  /* 0x000000ffff12b224 */ /* 0x000fe200078e0a12 */
[C---:B------:R-:W-:Y:S01]  /*1340*/  ISETP.GT.U32.AND P3, PT, R28.reuse, R9, PT ;  /* 0x000000091c00720c */ /* 0x040fe20003f64070 */
[----:B------:R-:W-:Y:S02]  /*1350*/  IMAD.MOV R22, RZ, RZ, -R22 ;  /* 0x000000ffff167224 */ /* 0x000fe400078e0a16 */
[----:B------:R-:W-:Y:S02]  /*1360*/  IMAD.MOV R7, RZ, RZ, -R7 ;  /* 0x000000ffff077224 */ /* 0x000fe400078e0a07 */
[C---:B------:R-:W-:Y:S02]  /*1370*/  IMAD R24, R28.reuse, R22, R27 ;  /* 0x000000161c187224 */ /* 0x040fe400078e021b */
[C---:B------:R-:W-:Y:S02]  /*1380*/  IMAD R7, R28.reuse, R7, R4 ;  /* 0x000000071c077224 */ /* 0x040fe400078e0204 */
[----:B------:R-:W2:Y:S01]  /*1390*/  LDC.64 R4, c[0x0][0x3a0] ;  /* 0x0000e800ff047b82 */ /* 0x000ea20000000a00 */
[----:B------:R-:W-:Y:S01]  /*13a0*/  @!P4 IMAD.MOV R15, RZ, RZ, -R15 ;  /* 0x000000ffff0fc224 */ /* 0x000fe200078e0a0f */
[C---:B------:R-:W-:Y:S01]  /*13b0*/  ISETP.GT.U32.AND P4, PT, R28.reuse, R23, PT ;  /* 0x000000171c00720c */ /* 0x040fe20003f84070 */
[----:B------:R-:W-:Y:S01]  /*13c0*/  @!P5 IMAD.IADD R19, R19, 0x1, -R28 ;  /* 0x000000011313d824 */ /* 0x000fe200078e0a1c */
[C---:B------:R-:W-:Y:S01]  /*13d0*/  ISETP.GT.U32.AND P5, PT, R28.reuse, R24, PT ;  /* 0x000000181c00720c */ /* 0x040fe20003fa4070 */
[----:B------:R-:W-:Y:S01]  /*13e0*/  @!P2 IMAD.MOV R14, RZ, RZ, -R14 ;  /* 0x000000ffff0ea224 */ /* 0x000fe200078e0a0e */
[----:B------:R-:W-:Y:S01]  /*13f0*/  ISETP.GT.U32.AND P2, PT, R28, R21, PT ;  /* 0x000000151c00720c */ /* 0x000fe20003f44070 */
[--C-:B------:R-:W-:Y:S01]  /*1400*/  @!P6 IMAD.IADD R20, R20, 0x1, -R28.reuse ;  /* 0x000000011414e824 */ /* 0x100fe200078e0a1c */
[----:B------:R-:W-:Y:S01]  /*1410*/  ISETP.GE.AND P6, PT, R32, RZ, PT ;  /* 0x000000ff2000720c */ /* 0x000fe20003fc6270 */
[----:B------:R-:W-:Y:S01]  /*1420*/  @!P3 IMAD.IADD R9, R9, 0x1, -R28 ;  /* 0x000000010909b824 */ /* 0x000fe200078e0a1c */
[----:B------:R-:W-:Y:S01]  /*1430*/  ISETP.GT.U32.AND P3, PT, R28, R7, PT ;  /* 0x000000071c00720c */ /* 0x000fe20003f64070 */
[----:B------:R-:W-:-:S03]  /*1440*/  @!P0 IMAD.MOV R19, RZ, RZ, -R19 ;  /* 0x000000ffff138224 */ /* 0x000fc600078e0a13 */
[----:B------:R-:W-:Y:S01]  /*1450*/  ISETP.GT.U32.AND P0, PT, R28, R9, PT ;  /* 0x000000091c00720c */ /* 0x000fe20003f04070 */
[--C-:B------:R-:W-:Y:S01]  /*1460*/  @!P4 IMAD.IADD R23, R23, 0x1, -R28.reuse ;  /* 0x000000011717c824 */ /* 0x100fe200078e0a1c */
[----:B------:R-:W-:Y:S01]  /*1470*/  ISETP.GE.AND P4, PT, R33, RZ, PT ;  /* 0x000000ff2100720c */ /* 0x000fe20003f86270 */
[--C-:B------:R-:W-:Y:S02]  /*1480*/  @!P5 IMAD.IADD R24, R24, 0x1, -R28.reuse ;  /* 0x000000011818d824 */ /* 0x100fe400078e0a1c */
[----:B------:R-:W-:Y:S01]  /*1490*/  @!P2 IMAD.IADD R21, R21, 0x1, -R28 ;  /* 0x000000011515a824 */ /* 0x000fe200078e0a1c */
[----:B------:R-:W-:Y:S01]  /*14a0*/  ISETP.NE.U32.AND P2, PT, R3, RZ, PT ;  /* 0x000000ff0300720c */ /* 0x000fe20003f45070 */
[----:B------:R-:W-:Y:S01]  /*14b0*/  @!P6 IMAD.MOV R20, RZ, RZ, -R20 ;  /* 0x000000ffff14e224 */ /* 0x000fe200078e0a14 */
[----:B------:R-:W-:Y:S01]  /*14c0*/  ISETP.GT.U32.AND P5, PT, R28, R23, PT ;  /* 0x000000171c00720c */ /* 0x000fe20003fa4070 */
[----:B------:R-:W-:Y:S01]  /*14d0*/  IMAD.SHL.U32 R3, R38, 0x200000, RZ ;  /* 0x0020000026037824 */ /* 0x000fe200078e00ff */
[----:B------:R-:W-:Y:S01]  /*14e0*/  ISETP.GT.U32.AND P6, PT, R28, R24, PT ;  /* 0x000000181c00720c */ /* 0x000fe20003fc4070 */
[----:B------:R-:W-:Y:S01]  /*14f0*/  @!P3 IMAD.IADD R7, R7, 0x1, -R28 ;  /* 0x000000010707b824 */ /* 0x000fe200078e0a1c */
[----:B-1----:R-:W-:Y:S11]  /*1500*/  @P1 BRA `(.L_x_5) ;  /* 0x0000000000181947 */ /* 0x002ff60003800000 */
[----:B------:R-:W-:Y:S01]  /*1510*/  ELECT P3, URZ, PT ;  /* 0x0000000000ff782f */ /* 0x000fe20003860000 */
[----:B------:R-:W-:Y:S01]  /*1520*/  IMAD.MOV.U32 R22, RZ, RZ, 0x1 ;  /* 0x00000001ff167424 */ /* 0x000fe200078e00ff */
[----:B------:R-:W-:Y:S11]  /*1530*/  UVIRTCOUNT.DEALLOC.SMPOOL 0x80 ;  /* 0x000000800000784c */ /* 0x000ff60000000000 */
[----:B------:R-:W-:-:S04]  /*1540*/  @P3 MOV R30, 0x40 ;  /* 0x00000040001e3802 */ /* 0x000fc80000000f00 */
[----:B------:R-:W-:-:S05]  /*1550*/  @P3 LEA R31, R31, R30, 0x18 ;  /* 0x0000001e1f1f3211 */ /* 0x000fca00078ec0ff */
[----:B------:R1:W-:Y:S02]  /*1560*/  @P3 STS.U8 [R31], R22 ;  /* 0x000000161f003388 */ /* 0x0003e40000000000 */
.L_x_5:
[----:B------:R-:W-:Y:S01]  /*1570*/  ISETP.GT.U32.AND P3, PT, R28, R7, PT ;  /* 0x000000071c00720c */ /* 0x000fe20003f64070 */
[----:B------:R-:W-:Y:S01]  /*1580*/  @!P4 IMAD.MOV R21, RZ, RZ, -R21 ;  /* 0x000000ffff15c224 */ /* 0x000fe200078e0a15 */
[----:B------:R-:W-:Y:S01]  /*1590*/  ISETP.GE.AND P4, PT, R34, RZ, PT ;  /* 0x000000ff2200720c */ /* 0x000fe20003f86270 */
[--C-:B------:R-:W-:Y:S01]  /*15a0*/  @!P0 IMAD.IADD R9, R9, 0x1, -R28.reuse ;  /* 0x0000000109098824 */ /* 0x100fe200078e0a1c */
[----:B------:R-:W-:Y:S01]  /*15b0*/  LOP3.LUT R3, R3, 0x600000, RZ, 0xc0, !PT ;  /* 0x0060000003037812 */ /* 0x000fe200078ec0ff */
[C---:B--2---:R-:W-:Y:S01]  /*15c0*/  VIADD R27, R4.reuse, 0xffffffe8 ;  /* 0xffffffe8041b7836 */ /* 0x044fe20000000000 */
[----:B------:R-:W-:Y:S01]  /*15d0*/  R2UR UR10, R25 ;  /* 0x00000000190a72ca */ /* 0x000fe200000e0000 */
[----:B-1----:R-:W-:Y:S01]  /*15e0*/  IMAD.MOV.U32 R22, RZ, RZ, R9 ;  /* 0x000000ffff167224 */ /* 0x002fe200078e0009 */
[----:B------:R-:W-:Y:S01]  /*15f0*/  R2UR UR12, R3 ;  /* 0x00000000030c72ca */ /* 0x000fe200000e0000 */
[C---:B------:R-:W-:Y:S01]  /*1600*/  VIADD R9, R4.reuse, 0xffffffec ;  /* 0xffffffec04097836 */ /* 0x040fe20000000000 */
[----:B------:R-:W-:Y:S01]  /*1610*/  ISETP.GE.AND P0, PT, R35, RZ, PT ;  /* 0x000000ff2300720c */ /* 0x000fe20003f06270 */
[C---:B------:R-:W-:Y:S01]  /*1620*/  VIADD R3, R4.reuse, 0xffffffed ;  /* 0xffffffed04037836 */ /* 0x040fe20000000000 */
[----:B------:R-:W-:Y:S01]  /*1630*/  VOTEU.ALL UP0, P2 ;  /* 0x0000000000ff7886 */ /* 0x000fe20001000000 */
[----:B------:R-:W-:Y:S01]  /*1640*/  @!P3 IMAD.IADD R7, R7, 0x1, -R28 ;  /* 0x000000010707b824 */ /* 0x000fe200078e0a1c */
[----:B------:R-:W-:Y:S01]  /*1650*/  ISETP.GE.U32.AND P3, PT, R9, 0x7fffffcd, PT ;  /* 0x7fffffcd0900780c */ /* 0x000fe20003f66070 */
[----:B------:R-:W-:Y:S01]  /*1660*/  @!P4 IMAD.MOV R22, RZ, RZ, -R22 ;  /* 0x000000ffff16c224 */ /* 0x000fe200078e0a16 */
[----:B------:R-:W-:Y:S01]  /*1670*/  ISETP.GE.U32.AND P4, PT, R3, 0x7fffffce, PT ;  /* 0x7fffffce0300780c */ /* 0x000fe20003f86070 */
[C---:B------:R-:W-:Y:S01]  /*1680*/  VIADD R9, R4.reuse, 0xffffffee ;  /* 0xffffffee04097836 */ /* 0x040fe20000000000 */
[----:B------:R-:W-:Y:S01]  /*1690*/  SEL R25, RZ, 0x1, P3 ;  /* 0x00000001ff197807 */ /* 0x000fe20001800000 */
[----:B------:R-:W-:Y:S01]  /*16a0*/  VIADD R3, R4, 0xffffffef ;  /* 0xffffffef04037836 */ /* 0x000fe20000000000 */
[----:B------:R-:W-:Y:S01]  /*16b0*/  SEL R30, RZ, 0x1fffe, P4 ;  /* 0x0001fffeff1e7807 */ /* 0x000fe20002000000 */
[--C-:B------:R-:W-:Y:S01]  /*16c0*/  @!P5 IMAD.IADD R23, R23, 0x1, -R28.reuse ;  /* 0x000000011717d824 */ /* 0x100fe200078e0a1c */
[----:B------:R-:W-:Y:S01]  /*16d0*/  ISETP.GE.U32.AND P3, PT, R9, 0x7fffffcf, PT ;  /* 0x7fffffcf0900780c */ /* 0x000fe20003f66070 */
[----:B------:R-:W-:Y:S01]  /*16e0*/  @!P6 IMAD.IADD R24, R24, 0x1, -R28 ;  /* 0x000000011818e824 */ /* 0x000fe200078e0a1c */
[----:B------:R-:W-:Y:S01]  /*16f0*/  ISETP.GE.U32.AND P4, PT, R3, 0x7fffffd0, PT ;  /* 0x7fffffd00300780c */ /* 0x000fe20003f86070 */
[C---:B------:R-:W-:Y:S01]  /*1700*/  VIADD R3, R4.reuse, 0xffffffe9 ;  /* 0xffffffe904037836 */ /* 0x040fe20000000000 */
[----:B------:R-:W-:Y:S01]  /*1710*/  SEL R9, RZ, 0x4, P3 ;  /* 0x00000004ff097807 */ /* 0x000fe20001800000 */
[C---:B------:R-:W-:Y:S01]  /*1720*/  VIADD R31, R4.reuse, 0xffffffe4 ;  /* 0xffffffe4041f7836 */ /* 0x040fe20000000000 */
[----:B------:R-:W-:Y:S01]  /*1730*/  ISETP.GE.U32.AND P3, PT, R27, 0x7fffffc9, PT ;  /* 0x7fffffc91b00780c */ /* 0x000fe20003f66070 */
[C---:B------:R-:W-:Y:S01]  /*1740*/  VIADD R27, R4.reuse, 0xffffffea ;  /* 0xffffffea041b7836 */ /* 0x040fe20000000000 */
[----:B------:R-:W-:Y:S01]  /*1750*/  SEL R28, RZ, 0x7fff8, P4 ;  /* 0x0007fff8ff1c7807 */ /* 0x000fe20002000000 */
[C---:B------:R-:W-:Y:S01]  /*1760*/  VIADD R35, R4.reuse, 0xffffffe6 ;  /* 0xffffffe604237836 */ /* 0x040fe20000000000 */
[----:B------:R-:W-:Y:S01]  /*1770*/  ISETP.GE.U32.AND P4, PT, R3, 0x7fffffca, PT ;  /* 0x7fffffca0300780c */ /* 0x000fe20003f86070 */
[C---:B------:R-:W-:Y:S01]  /*1780*/  VIADD R3, R4.reuse, 0xffffffeb ;  /* 0xffffffeb04037836 */ /* 0x040fe20000000000 */
[----:B------:R-:W-:Y:S01]  /*1790*/  ISETP.GE.AND P6, PT, R29, RZ, PT ;  /* 0x000000ff1d00720c */ /* 0x000fe20003fc6270 */
[----:B------:R-:W-:Y:S01]  /*17a0*/  UIADD3 UR12, UPT, UPT, UR10, UR12, URZ ;  /* 0x0000000c0a0c7290 */ /* 0x000fe2000fffe0ff */
[----:B------:R-:W-:Y:S01]  /*17b0*/  SEL R29, RZ, 0x1, P3 ;  /* 0x00000001ff1d7807 */ /* 0x000fe20001800000 */
[----:B------:R-:W-:Y:S01]  /*17c0*/  IMAD.IADD R25, R25, 0x1, R30 ;  /* 0x0000000119197824 */ /* 0x000fe200078e021e */
[----:B------:R-:W-:Y:S01]  /*17d0*/  ISETP.GE.U32.AND P3, PT, R27, 0x7fffffcb, PT ;  /* 0x7fffffcb1b00780c */ /* 0x000fe20003f66070 */
[----:B------:R-:W-:Y:S01]  /*17e0*/  @!P0 IMAD.MOV R23, RZ, RZ, -R23 ;  /* 0x000000ffff178224 */ /* 0x000fe200078e0a17 */
[----:B------:R-:W-:Y:S01]  /*17f0*/  SEL R34, RZ, 0x1fffe, P4 ;  /* 0x0001fffeff227807 */ /* 0x000fe20002000000 */
[----:B------:R-:W-:Y:S01]  /*1800*/  UMOV UR4, 0x1 ;  /* 0x0000000100047882 */ /* 0x000fe20000000000 */
[----:B------:R-:W-:Y:S01]  /*1810*/  ISETP.GE.U32.AND P4, PT, R3, 0x7fffffcc, PT ;  /* 0x7fffffcc0300780c */ /* 0x000fe20003f86070 */
[C---:B------:R-:W-:Y:S01]  /*1820*/  VIADD R3, R4.reuse, 0xffffffe5 ;  /* 0xffffffe504037836 */ /* 0x040fe20000000000 */
[----:B------:R-:W-:Y:S01]  /*1830*/  SEL R27, RZ, 0x4, P3 ;  /* 0x00000004ff1b7807 */ /* 0x000fe20001800000 */
[----:B------:R-:W-:Y:S01]  /*1840*/  STTM.x64 tmem[UR12], RZ ;  /* 0x000000ff000079ed */ /* 0x000fe2000834000c */
[----:B------:R-:W-:Y:S01]  /*1850*/  ISETP.GE.U32.AND P3, PT, R31, 0x7fffffc5, PT ;  /* 0x7fffffc51f00780c */ /* 0x000fe20003f66070 */
[C---:B------:R-:W-:Y:S01]  /*1860*/  VIADD R31, R4.reuse, 0xffffffe7 ;  /* 0xffffffe7041f7836 */ /* 0x040fe20000000000 */
[----:B------:R-:W-:Y:S01]  /*1870*/  SEL R32, RZ, 0x7fff8, P4 ;  /* 0x0007fff8ff207807 */ /* 0x000fe20002000000 */
[----:B------:R-:W1:Y:S01]  /*1880*/  FENCE.VIEW.ASYNC.T ;  /* 0x00000000000073c6 */ /* 0x000e620000000200 */
[----:B------:R-:W-:Y:S01]  /*1890*/  ISETP.GE.U32.AND P4, PT, R3, 0x7fffffc6, PT ;  /* 0x7fffffc60300780c */ /* 0x000fe20003f86070 */
[C---:B------:R-:W-:Y:S01]  /*18a0*/  VIADD R3, R4.reuse, 0xffffffe1 ;  /* 0xffffffe104037836 */ /* 0x040fe20000000000 */
[----:B------:R-:W-:Y:S01]  /*18b0*/  SEL R33, RZ, 0x1, P3 ;  /* 0x00000001ff217807 */ /* 0x000fe20001800000 */
[----:B------:R-:W-:Y:S01]  /*18c0*/  IMAD.IADD R29, R29, 0x1, R34 ;  /* 0x000000011d1d7824 */ /* 0x000fe200078e0222 */
[----:B------:R-:W-:Y:S01]  /*18d0*/  ISETP.GE.U32.AND P3, PT, R35, 0x7fffffc7, PT ;  /* 0x7fffffc72300780c */ /* 0x000fe20003f66070 */
[C---:B------:R-:W-:Y:S01]  /*18e0*/  VIADD R35, R4.reuse, 0xffffffe2 ;  /* 0xffffffe204237836 */ /* 0x040fe20000000000 */
[----:B------:R-:W-:Y:S01]  /*18f0*/  SEL R40, RZ, 0x1fffe, P4 ;  /* 0x0001fffeff287807 */ /* 0x000fe20002000000 */
[----:B------:R-:W2:Y:S01]  /*1900*/  LDC.64 R56, c[0x0][0x3a8] ;  /* 0x0000ea00ff387b82 */ /* 0x000ea20000000a00 */
[----:B------:R-:W-:Y:S01]  /*1910*/  ISETP.GE.U32.AND P4, PT, R31, 0x7fffffc8, PT ;  /* 0x7fffffc81f00780c */ /* 0x000fe20003f86070 */
[----:B------:R-:W-:Y:S01]  /*1920*/  UIADD3 UR13, UPT, UPT, UR11, 0x2000, URZ ;  /* 0x000020000b0d7890 */ /* 0x000fe2000fffe0ff */
[----:B------:R-:W-:Y:S01]  /*1930*/  SEL R31, RZ, 0x4, P3 ;  /* 0x00000004ff1f7807 */ /* 0x000fe20001800000 */
[----:B------:R-:W-:Y:S01]  /*1940*/  IMAD.IADD R33, R33, 0x1, R40 ;  /* 0x0000000121217824 */ /* 0x000fe200078e0228 */
[----:B------:R-:W-:Y:S01]  /*1950*/  ISETP.GE.U32.AND P3, PT, R3, 0x7fffffc2, PT ;  /* 0x7fffffc20300780c */ /* 0x000fe20003f66070 */
[----:B------:R-:W-:Y:S01]  /*1960*/  VIADD R3, R4, 0xffffffe0 ;  /* 0xffffffe004037836 */ /* 0x000fe20000000000 */
[----:B------:R-:W-:Y:S01]  /*1970*/  ISETP.GE.AND P5, PT, R36, RZ, PT ;  /* 0x000000ff2400720c */ /* 0x000fe20003fa6270 */
[----:B------:R-:W3:Y:S01]  /*1980*/  LDCU.128 UR16, c[0x0][0x380] ;  /* 0x00007000ff1077ac */ /* 0x000ee20008000c00 */
[----:B------:R-:W-:Y:S01]  /*1990*/  SEL R36, RZ, 0x7fff8, P4 ;  /* 0x0007fff8ff247807 */ /* 0x000fe20002000000 */
[----:B------:R-:W-:Y:S01]  /*19a0*/  @!P6 IMAD.MOV R7, RZ, RZ, -R7 ;  /* 0x000000ffff07e224 */ /* 0x000fe200078e0a07 */
[----:B------:R-:W-:Y:S01]  /*19b0*/  ISETP.GE.U32.AND P4, PT, R35, 0x7fffffc3, PT ;  /* 0x7fffffc32300780c */ /* 0x000fe20003f86070 */
[----:B------:R-:W-:Y:S01]  /*19c0*/  VIADD R35, R4, 0xffffffe3 ;  /* 0xffffffe304237836 */ /* 0x000fe20000000000 */
[----:B------:R-:W-:Y:S01]  /*19d0*/  SEL R42, RZ, 0x1fffe, P3 ;  /* 0x0001fffeff2a7807 */ /* 0x000fe20001800000 */
[----:B-1----:R-:W-:Y:S01]  /*19e0*/  VOTEU.ALL UP1, P2 ;  /* 0x0000000000ff7886 */ /* 0x002fe20001020000 */
[----:B------:R-:W-:Y:S01]  /*19f0*/  ISETP.GE.U32.AND P3, PT, R3, 0x7fffffc1, PT ;  /* 0x7fffffc10300780c */ /* 0x000fe20003f66070 */
[----:B------:R-:W1:Y:S01]  /*1a00*/  LDCU UR5, c[0x0][0x3b0] ;  /* 0x00007600ff0577ac */ /* 0x000e620008000800 */
[----:B------:R-:W-:-:S02]  /*1a10*/  SEL R30, RZ, 0x4, P4 ;  /* 0x00000004ff1e7807 */ /* 0x000fc40002000000 */
[----:B------:R-:W-:Y:S01]  /*1a20*/  ISETP.GE.U32.AND P4, PT, R35, 0x7fffffc4, PT ;  /* 0x7fffffc42300780c */ /* 0x000fe20003f86070 */
[----:B------:R-:W-:Y:S01]  /*1a30*/  @!P5 IMAD.MOV R24, RZ, RZ, -R24 ;  /* 0x000000ffff18d224 */ /* 0x000fe200078e0a18 */
[----:B------:R-:W-:Y:S02]  /*1a40*/  SEL R35, RZ, 0x1, P3 ;  /* 0x00000001ff237807 */ /* 0x000fe40001800000 */
[----:B------:R-:W-:Y:S02]  /*1a50*/  LOP3.LUT R25, R25, 0x3, RZ, 0xc0, !PT ;  /* 0x0000000319197812 */ /* 0x000fe400078ec0ff */
[----:B------:R-:W-:Y:S01]  /*1a60*/  ISETP.GE.AND P0, PT, R2, RZ, PT ;  /* 0x000000ff0200720c */ /* 0x000fe20003f06270 */
[----:B------:R-:W-:Y:S01]  /*1a70*/  IMAD.IADD R35, R35, 0x1, R42 ;  /* 0x0000000123237824 */ /* 0x000fe200078e022a */
[----:B------:R-:W-:Y:S02]  /*1a80*/  IADD3 R25, PT, PT, R25, R28, R9 ;  /* 0x0000001c19197210 */ /* 0x000fe40007ffe009 */
[----:B------:R-:W-:-:S02]  /*1a90*/  SEL R9, RZ, 0x7fff8, P4 ;  /* 0x0007fff8ff097807 */ /* 0x000fc40002000000 */
[----:B------:R-:W-:Y:S02]  /*1aa0*/  ISETP.NE.AND P4, PT, R16, RZ, PT ;  /* 0x000000ff1000720c */ /* 0x000fe40003f85270 */
[----:B------:R-:W-:Y:S02]  /*1ab0*/  LOP3.LUT R29, R29, 0x3, RZ, 0xc0, !PT ;  /* 0x000000031d1d7812 */ /* 0x000fe400078ec0ff */
[----:B------:R-:W-:Y:S01]  /*1ac0*/  LOP3.LUT R35, R35, 0x3, RZ, 0xc0, !PT ;  /* 0x0000000323237812 */ /* 0x000fe200078ec0ff */
[----:B------:R-:W-:-:S04]  /*1ad0*/  @!UP0 UIADD3 UR6, UPT, UPT, -UR4, 0x100000, URZ ;  /* 0x0010000004068890 */ /* 0x000fc8000fffe1ff */
[----:B------:R-:W-:Y:S02]  /*1ae0*/  @!UP0 USHF.L.U32 UR7, UR6, 0xb, URZ ;  /* 0x0000000b06078899 */ /* 0x000fe400080006ff */
[----:B------:R-:W-:Y:S01]  /*1af0*/  @!UP0 USHF.L.U32 UR6, UR6, 0x1, URZ ;  /* 0x0000000106068899 */ /* 0x000fe200080006ff */
[----:B------:R-:W-:Y:S01]  /*1b00*/  BAR.SYNC.DEFER_BLOCKING 0x0 ;  /* 0x0000000000007b1d */ /* 0x000fe20000010000 */
[----:B------:R-:W-:Y:S02]  /*1b10*/  LOP3.LUT R33, R33, 0x3, RZ, 0xc0, !PT ;  /* 0x0000000321217812 */ /* 0x000fe400078ec0ff */
[----:B------:R-:W-:Y:S02]  /*1b20*/  IADD3 R27, PT, PT, R29, R32, R27 ;  /* 0x000000201d1b7210 */ /* 0x000fe40007ffe01b */
[----:B------:R-:W-:Y:S01]  /*1b30*/  IADD3 R9, PT, PT, R35, R9, R30 ;  /* 0x0000000923097210 */ /* 0x000fe20007ffe01e */
[----:B------:R-:W-:Y:S01]  /*1b40*/  IMAD.MOV.U32 R30, RZ, RZ, R6 ;  /* 0x000000ffff1e7224 */ /* 0x000fe200078e0006 */
[----:B------:R-:W-:Y:S01]  /*1b50*/  IADD3 R31, PT, PT, R33, R36, R31 ;  /* 0x00000024211f7210 */ /* 0x000fe20007ffe01f */
[----:B------:R-:W-:Y:S01]  /*1b60*/  IMAD.SHL.U32 R27, R27, 0x100, RZ ;  /* 0x000001001b1b7824 */ /* 0x000fe200078e00ff */
[----:B------:R-:W-:Y:S01]  /*1b70*/  ISETP.NE.AND P5, PT, R17, RZ, PT ;  /* 0x000000ff1100720c */ /* 0x000fe20003fa5270 */
[----:B------:R-:W-:Y:S01]  /*1b80*/  @!P0 IMAD.MOV R30, RZ, RZ, -R30 ;  /* 0x000000ffff1e8224 */ /* 0x000fe200078e0a1e */
[----:B------:R-:W-:Y:S01]  /*1b90*/  LOP3.LUT R47, RZ, R17, RZ, 0x33, !PT ;  /* 0x00000011ff2f7212 */ /* 0x000fe200078e33ff */
[----:B------:R-:W-:Y:S01]  /*1ba0*/  VIADD R17, R4, 0xfffffffd ;  /* 0xfffffffd04117836 */ /* 0x000fe20000000000 */
[----:B------:R-:W-:-:S02]  /*1bb0*/  LOP3.LUT R28, R9, 0xf, RZ, 0xc0, !PT ;  /* 0x0000000f091c7812 */ /* 0x000fc400078ec0ff */
[----:B------:R-:W-:Y:S01]  /*1bc0*/  @!P4 LOP3.LUT R30, RZ, R16, RZ, 0x33, !PT ;  /* 0x00000010ff1ec212 */ /* 0x000fe200078e33ff */
[----:B------:R-:W-:Y:S01]  /*1bd0*/  VIADD R16, R4, 0xfffffffe ;  /* 0xfffffffe04107836 */ /* 0x000fe20000000000 */
[----:B------:R-:W-:Y:S01]  /*1be0*/  SEL R9, R47, R10, !P5 ;  /* 0x0000000a2f097207 */ /* 0x000fe20006800000 */
[----:B------:R-:W-:Y:S01]  /*1bf0*/  IMAD R28, R31, 0x10, R28 ;  /* 0x000000101f1c7824 */ /* 0x000fe200078e021c */
[----:B------:R-:W-:Y:S01]  /*1c00*/  SEL R10, R47, R11, !P5 ;  /* 0x0000000b2f0a7207 */ /* 0x000fe20006800000 */
[----:B------:R-:W-:Y:S01]  /*1c10*/  IMAD R35, R30, R5, RZ ;  /* 0x000000051e237224 */ /* 0x000fe200078e02ff */
[----:B------:R-:W-:Y:S01]  /*1c20*/  LOP3.LUT R6, R27, 0xf00, RZ, 0xe2, !PT ;  /* 0x00000f001b067812 */ /* 0x000fe200078ee2ff */
[----:B--2---:R-:W-:Y:S01]  /*1c30*/  IMAD R5, R56, 0xf, RZ ;  /* 0x0000000f38057824 */ /* 0x004fe200078e02ff */
[C---:B------:R-:W-:Y:S01]  /*1c40*/  SEL R11, R47.reuse, R12, !P5 ;  /* 0x0000000c2f0b7207 */ /* 0x040fe20006800000 */
[----:B------:R-:W2:Y:S02]  /*1c50*/  FENCE.VIEW.ASYNC.S ;  /* 0x00000000000073c6 */ /* 0x000ea40000000000 */
[----:B--2---:R2:W4:Y:S01]  /*1c60*/  @!UP1 SYNCS.EXCH.64 URZ, [UR13], UR6 ;  /* 0x000000060dff95b2 */ /* 0x0045220008000100 */
[----:B------:R-:W-:Y:S01]  /*1c70*/  SEL R12, R47, R13, !P5 ;  /* 0x0000000d2f0c7207 */ /* 0x000fe20006800000 */
[----:B------:R-:W-:Y:S01]  /*1c80*/  IMAD R6, R25, 0x1000, R6 ;  /* 0x0000100019067824 */ /* 0x000fe200078e0206 */
[----:B------:R-:W-:Y:S01]  /*1c90*/  SEL R13, R47, R14, !P5 ;  /* 0x0000000e2f0d7207 */ /* 0x000fe20006800000 */
[----:B------:R-:W-:Y:S01]  /*1ca0*/  IMAD.SHL.U32 R36, R35, 0x2, RZ ;  /* 0x0000000223247824 */ /* 0x000fe200078e00ff */
[----:B------:R-:W-:-:S02]  /*1cb0*/  SEL R14, R47, R18, !P5 ;  /* 0x000000122f0e7207 */ /* 0x000fc40006800000 */
[C---:B------:R-:W-:Y:S02]  /*1cc0*/  SEL R46, R47.reuse, R7, !P5 ;  /* 0x000000072f2e7207 */ /* 0x040fe40006800000 */
[C---:B------:R-:W-:Y:S02]  /*1cd0*/  SEL R18, R47.reuse, R19, !P5 ;  /* 0x000000132f127207 */ /* 0x040fe40006800000 */
[----:B------:R-:W-:Y:S02]  /*1ce0*/  LOP3.LUT R7, R28, 0xff, RZ, 0xc0, !PT ;  /* 0x000000ff1c077812 */ /* 0x000fe400078ec0ff */
[C---:B------:R-:W-:Y:S01]  /*1cf0*/  SEL R19, R47.reuse, R20, !P5 ;  /* 0x000000142f137207 */ /* 0x040fe20006800000 */
[----:B------:R-:W-:Y:S01]  /*1d00*/  VIADD R20, R4, 0xfffffff0 ;  /* 0xfffffff004147836 */ /* 0x000fe20000000000 */
[C---:B------:R-:W-:Y:S01]  /*1d10*/  SEL R8, R47.reuse, R8, !P5 ;  /* 0x000000082f087207 */ /* 0x040fe20006800000 */
[----:B------:R-:W-:Y:S01]  /*1d20*/  IMAD.IADD R33, R6, 0x1, R7 ;  /* 0x0000000106217824 */ /* 0x000fe200078e0207 */
[----:B------:R-:W-:-:S02]  /*1d30*/  SEL R15, R47, R15, !P5 ;  /* 0x0000000f2f0f7207 */ /* 0x000fc40006800000 */
[C---:B------:R-:W-:Y:S02]  /*1d40*/  SEL R37, R47.reuse, R21, !P5 ;  /* 0x000000152f257207 */ /* 0x040fe40006800000 */
[C---:B------:R-:W-:Y:S02]  /*1d50*/  SEL R43, R47.reuse, R22, !P5 ;  /* 0x000000162f2b7207 */ /* 0x040fe40006800000 */
[C---:B------:R-:W-:Y:S02]  /*1d60*/  SEL R44, R47.reuse, R23, !P5 ;  /* 0x000000172f2c7207 */ /* 0x040fe40006800000 */
[C---:B------:R-:W-:Y:S02]  /*1d70*/  SEL R45, R47.reuse, R24, !P5 ;  /* 0x000000182f2d7207 */ /* 0x040fe40006800000 */
[----:B------:R-:W-:Y:S02]  /*1d80*/  SEL R47, R47, R26, !P5 ;  /* 0x0000001a2f2f7207 */ /* 0x000fe40006800000 */
[----:B------:R-:W-:Y:S01]  /*1d90*/  ISETP.GE.U32.AND P6, PT, R17, 0x7fffffde, PT ;  /* 0x7fffffde1100780c */ /* 0x000fe20003fc6070 */
[----:B------:R-:W-:Y:S01]  /*1da0*/  IMAD R17, R56, 0x1e, RZ ;  /* 0x0000001e38117824 */ /* 0x000fe200078e02ff */
[----:B---3--:R-:W-:-:S02]  /*1db0*/  IADD3 R6, P5, PT, R36, UR16, RZ ;  /* 0x0000001024067c10 */ /* 0x008fc4000ffbe0ff */
[----:B------:R-:W-:Y:S01]  /*1dc0*/  ISETP.GE.U32.AND P0, PT, R20, 0x7fffffd1, PT ;  /* 0x7fffffd11400780c */ /* 0x000fe20003f06070 */
[----:B------:R-:W-:Y:S01]  /*1dd0*/  IMAD.SHL.U32 R20, R56, 0x2, RZ ;  /* 0x0000000238147824 */ /* 0x000fe200078e00ff */
[----:B------:R-:W-:Y:S02]  /*1de0*/  LEA.HI.X.SX32 R7, R35, UR17, 0x1, P5 ;  /* 0x0000001123077c11 */ /* 0x000fe4000a8f0eff */
[-C--:B------:R-:W-:Y:S02]  /*1df0*/  IADD3 R26, P5, PT, R17, R6.reuse, RZ ;  /* 0x00000006111a7210 */ /* 0x080fe40007fbe0ff */
[----:B------:R-:W-:Y:S02]  /*1e00*/  ISETP.GE.U32.AND P4, PT, R16, 0x7fffffdf, PT ;  /* 0x7fffffdf1000780c */ /* 0x000fe40003f86070 */
[----:B------:R-:W-:Y:S01]  /*1e10*/  PRMT R42, RZ, 0x7610, R42 ;  /* 0x00007610ff2a7816 */ /* 0x000fe2000000002a */
[----:B------:R-:W-:Y:S01]  /*1e20*/  VIADD R16, R4, 0xfffffffb ;  /* 0xfffffffb04107836 */ /* 0x000fe20000000000 */
[----:B------:R-:W-:Y:S01]  /*1e30*/  LEA.HI.X.SX32 R27, R5, R7, 0x1, P5 ;  /* 0x00000007051b7211 */ /* 0x000fe200028f0eff */
[----:B----4-:R-:W-:Y:S01]  /*1e40*/  BAR.SYNC.DEFER_BLOCKING 0x0 ;  /* 0x0000000000007b1d */ /* 0x010fe20000010000 */
[----:B------:R-:W-:-:S02]  /*1e50*/  IADD3 R22, P5, PT, R20, R6, RZ ;  /* 0x0000000614167210 */ /* 0x000fc40007fbe0ff */
[----:B------:R-:W-:Y:S02]  /*1e60*/  LOP3.LUT R33, R33, 0xffff, RZ, 0xc0, !PT ;  /* 0x0000ffff21217812 */ /* 0x000fe400078ec0ff */
[----:B------:R-:W-:Y:S02]  /*1e70*/  PRMT R5, RZ, 0x7610, R5 ;  /* 0x00007610ff057816 */ /* 0x000fe40000000005 */
[CC--:B------:R-:W-:Y:S02]  /*1e80*/  LEA.HI.X.SX32 R23, R56.reuse, R7.reuse, 0x1, P5 ;  /* 0x0000000738177211 */ /* 0x0c0fe400028f0eff */
[----:B------:R-:W-:Y:S02]  /*1e90*/  LEA R24, P5, R56, R6, 0x2 ;  /* 0x0000000638187211 */ /* 0x000fe400078a10ff */
[----:B------:R-:W-:Y:S02]  /*1ea0*/  PRMT R50, RZ, 0x7610, R50 ;  /* 0x00007610ff327816 */ /* 0x000fe40000000032 */
[----:B------:R-:W-:Y:S01]  /*1eb0*/  LEA.HI.X.SX32 R25, R20, R7, 0x1, P5 ;  /* 0x0000000714197211 */ /* 0x000fe200028f0eff */
[----:B------:R-:W-:Y:S01]  /*1ec0*/  IMAD.SHL.U32 R21, R56, 0x10, RZ ;  /* 0x0000001038157824 */ /* 0x000fe200078e00ff */
[----:B------:R3:W5:Y:S01]  /*1ed0*/  @!P0 LDG.E.U16 R42, desc[UR24][R26.64] ;  /* 0x000000181a2a8981 */ /* 0x000762000c1e1500 */
[----:B------:R-:W-:-:S02]  /*1ee0*/  ISETP.GE.U32.AND P0, PT, R16, 0x7fffffdc, PT ;  /* 0x7fffffdc1000780c */ /* 0x000fc40003f06070 */
[--C-:B------:R-:W-:Y:S01]  /*1ef0*/  SHF.R.U32.HI R16, RZ, 0xf, R33.reuse ;  /* 0x0000000fff107819 */ /* 0x100fe20000011621 */
[----:B------:R4:W5:Y:S03]  /*1f00*/  @!P4 LDG.E.U16 R5, desc[UR24][R22.64] ;  /* 0x000000181605c981 */ /* 0x000966000c1e1500 */
[----:B------:R-:W-:Y:S01]  /*1f10*/  LOP3.LUT P4, RZ, R16, 0x1, RZ, 0xc0, !PT ;  /* 0x0000000110ff7812 */ /* 0x000fe2000788c0ff */
[----:B------:R0:W5:Y:S01]  /*1f20*/  @!P6 LDG.E.U16 R50, desc[UR24][R24.64] ;  /* 0x000000181832e981 */ /* 0x000162000c1e1500 */
[----:B------:R-:W-:Y:S01]  /*1f30*/  SHF.R.U32.HI R16, RZ, 0xe, R33 ;  /* 0x0000000eff107819 */ /* 0x000fe20000011621 */
[C---:B------:R-:W-:Y:S01]  /*1f40*/  IMAD R29, R56.reuse, 0x22, RZ ;  /* 0x00000022381d7824 */ /* 0x040fe200078e02ff */
[----:B---3--:R-:W-:Y:S02]  /*1f50*/  LEA R26, P5, R56, R6, 0x5 ;  /* 0x00000006381a7211 */ /* 0x008fe400078a28ff */
[----:B------:R-:W-:-:S02]  /*1f60*/  LOP3.LUT P6, RZ, R16, 0x1, RZ, 0xc0, !PT ;  /* 0x0000000110ff7812 */ /* 0x000fc400078cc0ff */
[-C--:B------:R-:W-:Y:S01]  /*1f70*/  LEA.HI.X.SX32 R27, R21, R7.reuse, 0x1, P5 ;  /* 0x00000007151b7211 */ /* 0x080fe200028f0eff */
[----:B------:R-:W-:Y:S01]  /*1f80*/  IMAD R21, R56, 0x11, RZ ;  /* 0x0000001138157824 */ /* 0x000fe200078e02ff */
[----:B------:R-:W-:Y:S01]  /*1f90*/  PRMT R48, RZ, 0x7610, R48 ;  /* 0x00007610ff307816 */ /* 0x000fe20000000030 */
[----:B------:R-:W-:Y:S01]  /*1fa0*/  VIADD R16, R4, 0xfffffff6 ;  /* 0xfffffff604107836 */ /* 0x000fe20000000000 */
[----:B------:R-:W-:Y:S02]  /*1fb0*/  IADD3 R28, P5, PT, R29, R6, RZ ;  /* 0x000000061d1c7210 */ /* 0x000fe40007fbe0ff */
[----:B------:R-:W-:Y:S02]  /*1fc0*/  PRMT R49, RZ, 0x7610, R49 ;  /* 0x00007610ff317816 */ /* 0x000fe40000000031 */
[----:B------:R3:W5:Y:S01]  /*1fd0*/  @P4 LDG.E.U16 R48, desc[UR24][R26.64] ;  /* 0x000000181a304981 */ /* 0x000762000c1e1500 */
[----:B------:R-:W-:Y:S01]  /*1fe0*/  LEA.HI.X.SX32 R29, R21, R7, 0x1, P5 ;  /* 0x00000007151d7211 */ /* 0x000fe200028f0eff */
[----:B------:R-:W-:Y:S01]  /*1ff0*/  IMAD.SHL.U32 R21, R56, 0x4, RZ ;  /* 0x0000000438157824 */ /* 0x000fe200078e00ff */
[----:B------:R-:W-:-:S02]  /*2000*/  ISETP.GE.U32.AND P4, PT, R16, 0x7fffffd7, PT ;  /* 0x7fffffd71000780c */ /* 0x000fc40003f86070 */
[----:B------:R-:W-:Y:S01]  /*2010*/  SHF.R.U32.HI R16, RZ, 0xd, R33 ;  /* 0x0000000dff107819 */ /* 0x000fe20000011621 */
[----:B------:R-:W5:Y:S01]  /*2020*/  @P6 LDG.E.U16 R49, desc[UR24][R28.64] ;  /* 0x000000181c316981 */ /* 0x000f62000c1e1500 */
[CC--:B----4-:R-:W-:Y:S01]  /*2030*/  LEA R22, P5, R56.reuse, R6.reuse, 0x3 ;  /* 0x0000000638167211 */ /* 0x0d0fe200078a18ff */
[----:B0-----:R-:W-:Y:S01]  /*2040*/  IMAD R25, R56, 0x24, RZ ;  /* 0x0000002438197824 */ /* 0x001fe200078e02ff */
[----:B------:R-:W-:Y:S02]  /*2050*/  PRMT R53, RZ, 0x7610, R53 ;  /* 0x00007610ff357816 */ /* 0x000fe40000000035 */
[----:B------:R-:W-:Y:S02]  /*2060*/  LOP3.LUT P6, RZ, R16, 0x1, RZ, 0xc0, !PT ;  /* 0x0000000110ff7812 */ /* 0x000fe400078cc0ff */
[----:B------:R-:W-:Y:S01]  /*2070*/  LEA.HI.X.SX32 R23, R21, R7, 0x1, P5 ;  /* 0x0000000715177211 */ /* 0x000fe200028f0eff */
[C---:B------:R-:W-:Y:S01]  /*2080*/  IMAD R31, R56.reuse, 0x12, RZ ;  /* 0x00000012381f7824 */ /* 0x040fe200078e02ff */
[----:B------:R-:W-:Y:S01]  /*2090*/  SHF.R.U32.HI R16, RZ, 0xc, R33 ;  /* 0x0000000cff107819 */ /* 0x000fe20000011621 */
[----:B------:R-:W-:Y:S01]  /*20a0*/  IMAD R41, R56, 0x26, RZ ;  /* 0x0000002638297824 */ /* 0x000fe200078e02ff */
[----:B------:R-:W-:Y:S01]  /*20b0*/  IADD3 R24, P5, PT, R25, R6, RZ ;  /* 0x0000000619187210 */ /* 0x000fe20007fbe0ff */
[----:B------:R0:W5:Y:S01]  /*20c0*/  @!P0 LDG.E.U16 R53, desc[UR24][R22.64] ;  /* 0x0000001816358981 */ /* 0x000162000c1e1500 */
[----:B------:R-:W-:-:S02]  /*20d0*/  LOP3.LUT P0, RZ, R16, 0x1, RZ, 0xc0, !PT ;  /* 0x0000000110ff7812 */ /* 0x000fc4000780c0ff */
[----:B------:R-:W-:Y:S01]  /*20e0*/  PRMT R51, RZ, 0x7610, R51 ;  /* 0x00007610ff337816 */ /* 0x000fe20000000033 */
[----:B------:R-:W-:Y:S01]  /*20f0*/  VIADD R16, R4, 0xfffffff7 ;  /* 0xfffffff704107836 */ /* 0x000fe20000000000 */
[-C--:B------:R-:W-:Y:S01]  /*2100*/  LEA.HI.X.SX32 R25, R31, R7.reuse, 0x1, P5 ;  /* 0x000000071f197211 */ /* 0x080fe200028f0eff */
[----:B---3--:R-:W-:Y:S01]  /*2110*/  IMAD R27, R56, 0x13, RZ ;  /* 0x00000013381b7824 */ /* 0x008fe200078e02ff */
[-C--:B------:R-:W-:Y:S02]  /*2120*/  IADD3 R26, P5, PT, R41, R6.reuse, RZ ;  /* 0x00000006291a7210 */ /* 0x080fe40007fbe0ff */
[----:B------:R-:W-:Y:S01]  /*2130*/  PRMT R52, RZ, 0x7610, R52 ;  /* 0x00007610ff347816 */ /* 0x000fe20000000034 */
[----:B------:R3:W5:Y:S01]  /*2140*/  @P6 LDG.E.U16 R51, desc[UR24][R24.64] ;  /* 0x0000001818336981 */ /* 0x000762000c1e1500 */
[----:B------:R-:W-:Y:S01]  /*2150*/  ISETP.GE.U32.AND P6, PT, R16, 0x7fffffd8, PT ;  /* 0x7fffffd81000780c */ /* 0x000fe20003fc6070 */
[----:B------:R-:W-:Y:S01]  /*2160*/  VIADD R16, R4, 0xfffffffa ;  /* 0xfffffffa04107836 */ /* 0x000fe20000000000 */
[-C--:B------:R-:W-:Y:S01]  /*2170*/  LEA.HI.X.SX32 R27, R27, R7.reuse, 0x1, P5 ;  /* 0x000000071b1b7211 */ /* 0x080fe200028f0eff */
[C---:B0-----:R-:W-:Y:S01]  /*2180*/  IMAD R22, R56.reuse, 0x9, RZ ;  /* 0x0000000938167824 */ /* 0x041fe200078e02ff */
[-C--:B------:R-:W-:Y:S01]  /*2190*/  IADD3 R30, P5, PT, R31, R6.reuse, RZ ;  /* 0x000000061f1e7210 */ /* 0x080fe20007fbe0ff */
[----:B------:R-:W-:Y:S01]  /*21a0*/  IMAD.SHL.U32 R23, R56, 0x8, RZ ;  /* 0x0000000838177824 */ /* 0x000fe200078e00ff */
[----:B------:R-:W-:Y:S01]  /*21b0*/  PRMT R54, RZ, 0x7610, R54 ;  /* 0x00007610ff367816 */ /* 0x000fe20000000036 */
[----:B------:R0:W5:Y:S01]  /*21c0*/  @P0 LDG.E.U16 R52, desc[UR24][R26.64] ;  /* 0x000000181a340981 */ /* 0x000162000c1e1500 */
[----:B------:R-:W-:Y:S01]  /*21d0*/  ISETP.GE.U32.AND P0, PT, R16, 0x7fffffdb, PT ;  /* 0x7fffffdb1000780c */ /* 0x000fe20003f06070 */
[----:B------:R-:W-:Y:S01]  /*21e0*/  VIADD R16, R4, 0xfffffff5 ;  /* 0xfffffff504107836 */ /* 0x000fe20000000000 */
[-C--:B------:R-:W-:Y:S01]  /*21f0*/  LEA.HI.X.SX32 R31, R22, R7.reuse, 0x1, P5 ;  /* 0x00000007161f7211 */ /* 0x080fe200028f0eff */
[C---:B---3--:R-:W-:Y:S01]  /*2200*/  IMAD R24, R56.reuse, 0xa, RZ ;  /* 0x0000000a38187824 */ /* 0x048fe200078e02ff */
[C---:B------:R-:W-:Y:S01]  /*2210*/  LEA R28, P5, R56.reuse, R6, 0x4 ;  /* 0x00000006381c7211 */ /* 0x040fe200078a20ff */
[C---:B------:R-:W-:Y:S01]  /*2220*/  IMAD R25, R56.reuse, 0x5, RZ ;  /* 0x0000000538197824 */ /* 0x040fe200078e02ff */
[----:B------:R-:W-:Y:S01]  /*2230*/  PRMT R65, RZ, 0x7610, R65 ;  /* 0x00007610ff417816 */ /* 0x000fe20000000041 */
[----:B------:R3:W5:Y:S01]  /*2240*/  @!P4 LDG.E.U16 R54, desc[UR24][R30.64] ;  /* 0x000000181e36c981 */ /* 0x000762000c1e1500 */
[----:B------:R-:W-:Y:S01]  /*2250*/  LEA.HI.X.SX32 R29, R23, R7, 0x1, P5 ;  /* 0x00000007171d7211 */ /* 0x000fe200028f0eff */
[----:B------:R-:W-:Y:S01]  /*2260*/  IMAD R41, R56, 0x14, RZ ;  /* 0x0000001438297824 */ /* 0x000fe200078e02ff */
[----:B------:R-:W-:-:S02]  /*2270*/  ISETP.GE.U32.AND P4, PT, R16, 0x7fffffd6, PT ;  /* 0x7fffffd61000780c */ /* 0x000fc40003f86070 */
[-C--:B0-----:R-:W-:Y:S01]  /*2280*/  IADD3 R26, P5, PT, R24, R6.reuse, RZ ;  /* 0x00000006181a7210 */ /* 0x081fe20007fbe0ff */
[----:B------:R-:W5:Y:S01]  /*2290*/  @!P6 LDG.E.U16 R65, desc[UR24][R28.64] ;  /* 0x000000181c41e981 */ /* 0x000f62000c1e1500 */
[----:B------:R-:W-:Y:S01]  /*22a0*/  SHF.R.U32.HI R16, RZ, 0xb, R33 ;  /* 0x0000000bff107819 */ /* 0x000fe20000011621 */
[----:B------:R-:W-:Y:S01]  /*22b0*/  IMAD R55, R56, 0x28, RZ ;  /* 0x0000002838377824 */ /* 0x000fe200078e02ff */
[----:B------:R-:W-:Y:S02]  /*22c0*/  LEA.HI.X.SX32 R27, R25, R7, 0x1, P5 ;  /* 0x00000007191b7211 */ /* 0x000fe400028f0eff */
[----:B------:R-:W-:Y:S02]  /*22d0*/  PRMT R68, RZ, 0x7610, R68 ;  /* 0x00007610ff447816 */ /* 0x000fe40000000044 */
[----:B------:R-:W-:Y:S01]  /*22e0*/  LOP3.LUT P6, RZ, R16, 0x1, RZ, 0xc0, !PT ;  /* 0x0000000110ff7812 */ /* 0x000fe200078cc0ff */
[----:B------:R-:W-:Y:S01]  /*22f0*/  VIADD R16, R4, 0xfffffff4 ;  /* 0xfffffff404107836 */ /* 0x000fe20000000000 */
[----:B---3--:R-:W-:-:S02]  /*2300*/  IADD3 R30, P5, PT, R41, R6, RZ ;  /* 0x00000006291e7210 */ /* 0x008fc40007fbe0ff */
[----:B------:R-:W-:Y:S01]  /*2310*/  PRMT R64, RZ, 0x7610, R64 ;  /* 0x00007610ff407816 */ /* 0x000fe20000000040 */
[----:B------:R0:W5:Y:S01]  /*2320*/  @!P0 LDG.E.U16 R68, desc[UR24][R26.64] ;  /* 0x000000181a448981 */ /* 0x000162000c1e1500 */
[-C--:B------:R-:W-:Y:S02]  /*2330*/  LEA.HI.X.SX32 R31, R24, R7.reuse, 0x1, P5 ;  /* 0x00000007181f7211 */ /* 0x080fe400028f0eff */
[----:B------:R-:W-:Y:S02]  /*2340*/  IADD3 R40, P5, PT, R55, R6, RZ ;  /* 0x0000000637287210 */ /* 0x000fe40007fbe0ff */
[----:B------:R-:W-:Y:S01]  /*2350*/  ISETP.GE.U32.AND P0, PT, R16, 0x7fffffd5, PT ;  /* 0x7fffffd51000780c */ /* 0x000fe20003f06070 */
[----:B------:R-:W5:Y:S01]  /*2360*/  @!P4 LDG.E.U16 R64, desc[UR24][R30.64] ;  /* 0x000000181e40c981 */ /* 0x000f62000c1e1500 */
[----:B------:R-:W-:Y:S02]  /*2370*/  SHF.R.U32.HI R16, RZ, 0xa, R33 ;  /* 0x0000000aff107819 */ /* 0x000fe40000011621 */
[----:B------:R-:W-:Y:S01]  /*2380*/  PRMT R55, RZ, 0x7610, R55 ;  /* 0x00007610ff377816 */ /* 0x000fe20000000037 */
[----:B------:R-:W-:Y:S01]  /*2390*/  IMAD R59, R56, 0x2a, RZ ;  /* 0x0000002a383b7824 */ /* 0x000fe200078e02ff */
[----:B------:R-:W-:-:S02]  /*23a0*/  LEA.HI.X.SX32 R41, R41, R7, 0x1, P5 ;  /* 0x0000000729297211 */ /* 0x000fc400028f0eff */
[----:B------:R-:W-:Y:S01]  /*23b0*/  LOP3.LUT P4, RZ, R16, 0x1, RZ, 0xc0, !PT ;  /* 0x0000000110ff7812 */ /* 0x000fe2000788c0ff */
[C---:B0-----:R-:W-:Y:S02]  /*23c0*/  IMAD R27, R56.reuse, 0x15, RZ ;  /* 0x00000015381b7824 */ /* 0x041fe400078e02ff */
[----:B------:R0:W5:Y:S01]  /*23d0*/  @P6 LDG.E.U16 R55, desc[UR24][R40.64] ;  /* 0x0000001828376981 */ /* 0x000162000c1e1500 */
[----:B------:R-:W-:Y:S01]  /*23e0*/  IADD3 R58, P6, PT, R59, R6, RZ ;  /* 0x000000063b3a7210 */ /* 0x000fe20007fde0ff */
[C---:B------:R-:W-:Y:S01]  /*23f0*/  IMAD R61, R56.reuse, 0x16, RZ ;  /* 0x00000016383d7824 */ /* 0x040fe200078e02ff */
[----:B------:R-:W-:Y:S02]  /*2400*/  SHF.R.U32.HI R16, RZ, 0x9, R33 ;  /* 0x00000009ff107819 */ /* 0x000fe40000011621 */
[----:B------:R-:W-:Y:S01]  /*2410*/  PRMT R70, RZ, 0x7610, R70 ;  /* 0x00007610ff467816 */ /* 0x000fe20000000046 */
[----:B------:R-:W-:Y:S01]  /*2420*/  IMAD R26, R56, 0xb, RZ ;  /* 0x0000000b381a7824 */ /* 0x000fe200078e02ff */
[----:B------:R-:W-:-:S02]  /*2430*/  LEA.HI.X.SX32 R59, R27, R7, 0x1, P6 ;  /* 0x000000071b3b7211 */ /* 0x000fc400030f0eff */
[----:B------:R-:W-:Y:S01]  /*2440*/  LOP3.LUT P5, RZ, R16, 0x1, RZ, 0xc0, !PT ;  /* 0x0000000110ff7812 */ /* 0x000fe200078ac0ff */
[----:B0-----:R-:W-:Y:S01]  /*2450*/  IMAD R41, R56, 0x2c, RZ ;  /* 0x0000002c38297824 */ /* 0x001fe200078e02ff */
[-C--:B------:R-:W-:Y:S01]  /*2460*/  IADD3 R28, P6, PT, R61, R6.reuse, RZ ;  /* 0x000000063d1c7210 */ /* 0x080fe20007fde0ff */
[----:B------:R-:W5:Y:S01]  /*2470*/  @P4 LDG.E.U16 R70, desc[UR24][R58.64] ;  /* 0x000000183a464981 */ /* 0x000f62000c1e1500 */
[----:B------:R-:W-:Y:S02]  /*2480*/  SHF.R.U32.HI R16, RZ, 0x8, R33 ;  /* 0x00000008ff107819 */ /* 0x000fe40000011621 */
[----:B------:R-:W-:Y:S02]  /*2490*/  PRMT R71, RZ, 0x7610, R71 ;  /* 0x00007610ff477816 */ /* 0x000fe40000000047 */
[-C--:B------:R-:W-:Y:S02]  /*24a0*/  LEA.HI.X.SX32 R29, R26, R7.reuse, 0x1, P6 ;  /* 0x000000071a1d7211 */ /* 0x080fe400030f0eff */
[----:B------:R-:W-:Y:S01]  /*24b0*/  LOP3.LUT P4, RZ, R16, 0x1, RZ, 0xc0, !PT ;  /* 0x0000000110ff7812 */ /* 0x000fe2000788c0ff */
[----:B------:R-:W-:Y:S01]  /*24c0*/  VIADD R16, R4, 0xfffffffc ;  /* 0xfffffffc04107836 */ /* 0x000fe20000000000 */
[----:B------:R-:W-:Y:S01]  /*24d0*/  IADD3 R40, P6, PT, R41, R6, RZ ;  /* 0x0000000629287210 */ /* 0x000fe20007fde0ff */
[C---:B------:R-:W-:Y:S01]  /*24e0*/  IMAD R27, R56.reuse, 0x2e, RZ ;  /* 0x0000002e381b7824 */ /* 0x040fe200078e02ff */
[----:B------:R0:W5:Y:S01]  /*24f0*/  @!P0 LDG.E.U16 R71, desc[UR24][R28.64] ;  /* 0x000000181c478981 */ /* 0x000162000c1e1500 */
[----:B------:R-:W-:Y:S01]  /*2500*/  PRMT R69, RZ, 0x7610, R69 ;  /* 0x00007610ff457816 */ /* 0x000fe20000000045 */
[----:B------:R-:W-:Y:S01]  /*2510*/  IMAD R31, R56, 0x17, RZ ;  /* 0x00000017381f7824 */ /* 0x000fe200078e02ff */
[----:B------:R-:W-:-:S02]  /*2520*/  LEA.HI.X.SX32 R41, R61, R7, 0x1, P6 ;  /* 0x000000073d297211 */ /* 0x000fc400030f0eff */
[----:B------:R-:W-:Y:S01]  /*2530*/  ISETP.GE.U32.AND P0, PT, R16, 0x7fffffdd, PT ;  /* 0x7fffffdd1000780c */ /* 0x000fe20003f06070 */
[----:B------:R-:W-:Y:S01]  /*2540*/  VIADD R16, R4, 0xfffffff9 ;  /* 0xfffffff904107836 */ /* 0x000fe20000000000 */
[-C--:B------:R-:W-:Y:S01]  /*2550*/  IADD3 R60, P6, PT, R27, R6.reuse, RZ ;  /* 0x000000061b3c7210 */ /* 0x080fe20007fde0ff */
[C---:B------:R-:W-:Y:S01]  /*2560*/  IMAD R27, R56.reuse, 0x6, RZ ;  /* 0x00000006381b7824 */ /* 0x040fe200078e02ff */
[----:B------:R3:W5:Y:S01]  /*2570*/  @P5 LDG.E.U16 R69, desc[UR24][R40.64] ;  /* 0x0000001828455981 */ /* 0x000762000c1e1500 */
[----:B------:R-:W-:Y:S01]  /*2580*/  PRMT R72, RZ, 0x7610, R72 ;  /* 0x00007610ff487816 */ /* 0x000fe20000000048 */
[----:B0-----:R-:W-:Y:S01]  /*2590*/  IMAD R28, R56, 0x3, RZ ;  /* 0x00000003381c7824 */ /* 0x001fe200078e02ff */
[-C--:B------:R-:W-:Y:S02]  /*25a0*/  LEA.HI.X.SX32 R61, R31, R7.reuse, 0x1, P6 ;  /* 0x000000071f3d7211 */ /* 0x080fe400030f0eff */
[----:B------:R-:W-:Y:S01]  /*25b0*/  ISETP.GE.U32.AND P5, PT, R16, 0x7fffffda, PT ;  /* 0x7fffffda1000780c */ /* 0x000fe20003fa6070 */
[----:B------:R-:W-:Y:S01]  /*25c0*/  VIADD R16, R4, 0xfffffff3 ;  /* 0xfffffff304107836 */ /* 0x000fe20000000000 */
[----:B------:R-:W-:Y:S01]  /*25d0*/  IADD3 R30, P6, PT, R27, R6, RZ ;  /* 0x000000061b1e7210 */ /* 0x000fe20007fde0ff */
[----:B------:R-:W-:Y:S01]  /*25e0*/  IMAD R29, R56, 0xc, RZ ;  /* 0x0000000c381d7824 */ /* 0x000fe200078e02ff */
[----:B------:R-:W-:Y:S01]  /*25f0*/  PRMT R75, RZ, 0x7610, R75 ;  /* 0x00007610ff4b7816 */ /* 0x000fe2000000004b */
[----:B------:R0:W5:Y:S01]  /*2600*/  @P4 LDG.E.U16 R72, desc[UR24][R60.64] ;  /* 0x000000183c484981 */ /* 0x000162000c1e1500 */
[----:B------:R-:W-:-:S02]  /*2610*/  LEA.HI.X.SX32 R31, R28, R7, 0x1, P6 ;  /* 0x000000071c1f7211 */ /* 0x000fc400030f0eff */
[----:B------:R-:W-:Y:S01]  /*2620*/  ISETP.GE.U32.AND P4, PT, R16, 0x7fffffd4, PT ;  /* 0x7fffffd41000780c */ /* 0x000fe20003f86070 */
[----:B------:R-:W-:Y:S01]  /*2630*/  IMAD R63, R56, 0x18, RZ ;  /* 0x00000018383f7824 */ /* 0x000fe200078e02ff */
[----:B------:R-:W-:Y:S01]  /*2640*/  SHF.R.U32.HI R16, RZ, 0x7, R33 ;  /* 0x00000007ff107819 */ /* 0x000fe20000011621 */
[----:B------:R4:W5:Y:S01]  /*2650*/  @!P0 LDG.E.U16 R75, desc[UR24][R30.64] ;  /* 0x000000181e4b8981 */ /* 0x000962000c1e1500 */
[-C--:B---3--:R-:W-:Y:S02]  /*2660*/  IADD3 R40, P6, PT, R29, R6.reuse, RZ ;  /* 0x000000061d287210 */ /* 0x088fe40007fde0ff */
[----:B------:R-:W-:Y:S02]  /*2670*/  PRMT R76, RZ, 0x7610, R76 ;  /* 0x00007610ff4c7816 */ /* 0x000fe4000000004c */
[----:B------:R-:W-:Y:S01]  /*2680*/  LOP3.LUT P0, RZ, R16, 0x1, RZ, 0xc0, !PT ;  /* 0x0000000110ff7812 */ /* 0x000fe2000780c0ff */
[----:B------:R-:W-:Y:S01]  /*2690*/  VIADD R16, R4, 0xfffffff8 ;  /* 0xfffffff804107836 */ /* 0x000fe20000000000 */
[----:B------:R-:W-:Y:S01]  /*26a0*/  LEA.HI.X.SX32 R41, R27, R7, 0x1, P6 ;  /* 0x000000071b297211 */ /* 0x000fe200030f0eff */
[----:B0-----:R-:W-:Y:S01]  /*26b0*/  IMAD R61, R56, 0x30, RZ ;  /* 0x00000030383d7824 */ /* 0x001fe200078e02ff */
[----:B------:R-:W-:-:S02]  /*26c0*/  IADD3 R58, P6, PT, R63, R6, RZ ;  /* 0x000000063f3a7210 */ /* 0x000fc40007fde0ff */
[----:B------:R-:W-:Y:S01]  /*26d0*/  PRMT R74, RZ, 0x7610, R74 ;  /* 0x00007610ff4a7816 */ /* 0x000fe2000000004a */
[----:B------:R0:W5:Y:S01]  /*26e0*/  @!P5 LDG.E.U16 R76, desc[UR24][R40.64] ;  /* 0x00000018284cd981 */ /* 0x000162000c1e1500 */
[-C--:B------:R-:W-:Y:S01]  /*26f0*/  LEA.HI.X.SX32 R59, R29, R7.reuse, 0x1, P6 ;  /* 0x000000071d3b7211 */ /* 0x080fe200030f0eff */
[----:B----4-:R-:W-:Y:S01]  /*2700*/  IMAD R30, R56, 0xe, RZ ;  /* 0x0000000e381e7824 */ /* 0x010fe200078e02ff */
[----:B------:R-:W-:Y:S01]  /*2710*/  ISETP.GE.U32.AND P5, PT, R16, 0x7fffffd9, PT ;  /* 0x7fffffd91000780c */ /* 0x000fe20003fa6070 */
[----:B------:R-:W-:Y:S01]  /*2720*/  VIADD R16, R4, 0xfffffff2 ;  /* 0xfffffff204107836 */ /* 0x000fe20000000000 */
[----:B------:R-:W-:Y:S01]  /*2730*/  IADD3 R60, P6, PT, R61, R6, RZ ;  /* 0x000000063d3c7210 */ /* 0x000fe20007fde0ff */
[----:B------:R-:W5:Y:S01]  /*2740*/  @!P4 LDG.E.U16 R74, desc[UR24][R58.64] ;  /* 0x000000183a4ac981 */ /* 0x000f62000c1e1500 */
[----:B------:R-:W-:Y:S01]  /*2750*/  PRMT R73, RZ, 0x7610, R73 ;  /* 0x00007610ff497816 */ /* 0x000fe20000000049 */
[----:B------:R-:W-:Y:S01]  /*2760*/  IMAD R31, R56, 0x7, RZ ;  /* 0x00000007381f7824 */ /* 0x000fe200078e02ff */
[----:B------:R-:W-:-:S02]  /*2770*/  LEA.HI.X.SX32 R61, R63, R7, 0x1, P6 ;  /* 0x000000073f3d7211 */ /* 0x000fc400030f0eff */
[----:B------:R-:W-:Y:S01]  /*2780*/  ISETP.GE.U32.AND P4, PT, R16, 0x7fffffd3, PT ;  /* 0x7fffffd31000780c */ /* 0x000fe20003f86070 */
[----:B------:R-:W-:Y:S01]  /*2790*/  VIADD R16, R4, 0xfffffff1 ;  /* 0xfffffff104107836 */ /* 0x000fe20000000000 */
[-C--:B0-----:R-:W-:Y:S01]  /*27a0*/  IADD3 R40, P6, PT, R30, R6.reuse, RZ ;  /* 0x000000061e287210 */ /* 0x081fe20007fde0ff */
[----:B------:R0:W5:Y:S01]  /*27b0*/  @P0 LDG.E.U16 R73, desc[UR24][R60.64] ;  /* 0x000000183c490981 */ /* 0x000162000c1e1500 */
[----:B------:R-:W-:Y:S01]  /*27c0*/  PRMT R81, RZ, 0x7610, R81 ;  /* 0x00007610ff517816 */ /* 0x000fe20000000051 */
[----:B------:R-:W-:Y:S01]  /*27d0*/  IMAD R87, R56, 0x1c, RZ ;  /* 0x0000001c38577824 */ /* 0x000fe200078e02ff */
[----:B------:R-:W-:Y:S02]  /*27e0*/  LEA.HI.X.SX32 R41, R31, R7, 0x1, P6 ;  /* 0x000000071f297211 */ /* 0x000fe400030f0eff */
[----:B------:R-:W-:Y:S01]  /*27f0*/  ISETP.GE.U32.AND P0, PT, R16, 0x7fffffd2, PT ;  /* 0x7fffffd21000780c */ /* 0x000fe20003f06070 */
[C---:B------:R-:W-:Y:S02]  /*2800*/  IMAD R63, R56.reuse, 0x1a, RZ ;  /* 0x0000001a383f7824 */ /* 0x040fe400078e02ff */
[----:B------:R3:W5:Y:S01]  /*2810*/  @!P5 LDG.E.U16 R81, desc[UR24][R40.64] ;  /* 0x000000182851d981 */ /* 0x000762000c1e1500 */
[-C--:B0-----:R-:W-:Y:S01]  /*2820*/  IADD3 R60, P5, PT, R87, R6.reuse, RZ ;  /* 0x00000006573c7210 */ /* 0x081fe20007fbe0ff */
[----:B------:R-:W-:Y:S01]  /*2830*/  IMAD R32, R56, 0xd, RZ ;  /* 0x0000000d38207824 */ /* 0x000fe200078e02ff */
[----:B------:R-:W-:-:S02]  /*2840*/  IADD3 R58, P6, PT, R63, R6, RZ ;  /* 0x000000063f3a7210 */ /* 0x000fc40007fde0ff */
[----:B------:R-:W-:Y:S01]  /*2850*/  PRMT R77, RZ, 0x7610, R77 ;  /* 0x00007610ff4d7816 */ /* 0x000fe2000000004d */
[----:B------:R-:W-:Y:S01]  /*2860*/  IMAD R79, R56, 0x32, RZ ;  /* 0x00000032384f7824 */ /* 0x000fe200078e02ff */
[-C--:B------:R-:W-:Y:S02]  /*2870*/  LEA.HI.X.SX32 R61, R30, R7.reuse, 0x1, P5 ;  /* 0x000000071e3d7211 */ /* 0x080fe400028f0eff */
[----:B------:R-:W-:Y:S01]  /*2880*/  PRMT R83, RZ, 0x7610, R83 ;  /* 0x00007610ff537816 */ /* 0x000fe20000000053 */
[----:B------:R-:W-:Y:S01]  /*2890*/  IMAD R67, R56, 0x34, RZ ;  /* 0x0000003438437824 */ /* 0x000fe200078e02ff */
[-C--:B------:R-:W-:Y:S01]  /*28a0*/  LEA.HI.X.SX32 R59, R32, R7.reuse, 0x1, P6 ;  /* 0x00000007203b7211 */ /* 0x080fe200030f0eff */
[----:B------:R-:W5:Y:S01]  /*28b0*/  @!P0 LDG.E.U16 R77, desc[UR24][R60.64] ;  /* 0x000000183c4d8981 */ /* 0x000f62000c1e1500 */
[C---:B---3--:R-:W-:Y:S01]  /*28c0*/  IMAD R41, R56.reuse, 0x19, RZ ;  /* 0x0000001938297824 */ /* 0x048fe200078e02ff */
[-C--:B------:R-:W-:Y:S01]  /*28d0*/  IADD3 R78, P0, PT, R79, R6.reuse, RZ ;  /* 0x000000064f4e7210 */ /* 0x080fe20007f1e0ff */
[----:B------:R-:W-:Y:S01]  /*28e0*/  IMAD R93, R56, 0x36, RZ ;  /* 0x00000036385d7824 */ /* 0x000fe200078e02ff */
[----:B------:R0:W5:Y:S01]  /*28f0*/  @!P4 LDG.E.U16 R83, desc[UR24][R58.64] ;  /* 0x000000183a53c981 */ /* 0x000162000c1e1500 */
[----:B------:R-:W-:Y:S01]  /*2900*/  VIADD R16, R4, 0xffffffff ;  /* 0xffffffff04107836 */ /* 0x000fe20000000000 */
[----:B------:R-:W-:Y:S01]  /*2910*/  IADD3 R66, P4, PT, R67, R6, RZ ;  /* 0x0000000643427210 */ /* 0x000fe20007f9e0ff */
[C---:B------:R-:W-:Y:S01]  /*2920*/  IMAD R95, R56.reuse, 0x38, RZ ;  /* 0x00000038385f7824 */ /* 0x040fe200078e02ff */
[----:B------:R-:W-:Y:S01]  /*2930*/  LEA.HI.X.SX32 R79, R41, R7, 0x1, P0 ;  /* 0x00000007294f7211 */ /* 0x000fe200000f0eff */
[----:B------:R-:W-:-:S02]  /*2940*/  IMAD R85, R56, 0x1b, RZ ;  /* 0x0000001b38557824 */ /* 0x000fc400078e02ff */
[----:B------:R-:W-:Y:S01]  /*2950*/  IMAD R97, R56, 0x3a, RZ ;  /* 0x0000003a38617824 */ /* 0x000fe200078e02ff */
[----:B------:R-:W-:Y:S02]  /*2960*/  ISETP.GE.U32.AND P6, PT, R16, 0x7fffffe0, PT ;  /* 0x7fffffe01000780c */ /* 0x000fe40003fc6070 */
[-C--:B0-----:R-:W-:Y:S01]  /*2970*/  IADD3 R58, P0, PT, R93, R6.reuse, RZ ;  /* 0x000000065d3a7210 */ /* 0x081fe20007f1e0ff */
[C---:B------:R-:W-:Y:S01]  /*2980*/  IMAD R99, R56.reuse, 0x3c, RZ ;  /* 0x0000003c38637824 */ /* 0x040fe200078e02ff */
[-C--:B------:R-:W-:Y:S01]  /*2990*/  LEA.HI.X.SX32 R67, R63, R7.reuse, 0x1, P4 ;  /* 0x000000073f437211 */ /* 0x080fe200020f0eff */
[C---:B------:R-:W-:Y:S01]  /*29a0*/  IMAD R89, R56.reuse, 0x1d, RZ ;  /* 0x0000001d38597824 */ /* 0x040fe200078e02ff */
[----:B------:R-:W-:Y:S02]  /*29b0*/  SHF.R.U32.HI R16, RZ, 0x6, R33 ;  /* 0x00000006ff107819 */ /* 0x000fe40000011621 */
[----:B------:R-:W-:Y:S01]  /*29c0*/  IADD3 R60, P4, PT, R95, R6, RZ ;  /* 0x000000065f3c7210 */ /* 0x000fe20007f9e0ff */
[----:B------:R-:W-:Y:S01]  /*29d0*/  IMAD R101, R56, 0x3e, RZ ;  /* 0x0000003e38657824 */ /* 0x000fe200078e02ff */
[----:B------:R-:W-:-:S02]  /*29e0*/  LEA.HI.X.SX32 R59, R85, R7, 0x1, P0 ;  /* 0x00000007553b7211 */ /* 0x000fc400000f0eff */
[-C--:B------:R-:W-:Y:S02]  /*29f0*/  IADD3 R62, P0, PT, R97, R6.reuse, RZ ;  /* 0x00000006613e7210 */ /* 0x080fe40007f1e0ff */
[----:B------:R-:W-:Y:S02]  /*2a00*/  LOP3.LUT P5, RZ, R16, 0x1, RZ, 0xc0, !PT ;  /* 0x0000000110ff7812 */ /* 0x000fe400078ac0ff */
[-C--:B------:R-:W-:Y:S01]  /*2a10*/  LEA.HI.X.SX32 R61, R87, R7.reuse, 0x1, P4 ;  /* 0x00000007573d7211 */ /* 0x080fe200020f0eff */
[----:B------:R-:W-:Y:S01]  /*2a20*/  IMAD R91, R56, 0x1f, RZ ;  /* 0x0000001f385b7824 */ /* 0x000fe200078e02ff */
[----:B------:R-:W-:Y:S02]  /*2a30*/  IADD3 R16, P4, PT, R99, R6, RZ ;  /* 0x0000000663107210 */ /* 0x000fe40007f9e0ff */
[----:B------:R-:W-:Y:S02]  /*2a40*/  SHF.R.U32.HI R34, RZ, 0x5, R33 ;  /* 0x00000005ff227819 */ /* 0x000fe40000011621 */
[----:B------:R-:W-:-:S02]  /*2a50*/  LEA.HI.X.SX32 R63, R89, R7, 0x1, P0 ;  /* 0x00000007593f7211 */ /* 0x000fc400000f0eff */
[----:B------:R-:W-:Y:S02]  /*2a60*/  IADD3 R40, P0, PT, R101, R6, RZ ;  /* 0x0000000665287210 */ /* 0x000fe40007f1e0ff */
[--C-:B------:R-:W-:Y:S02]  /*2a70*/  SHF.R.U32.HI R82, RZ, 0x4, R33.reuse ;  /* 0x00000004ff527819 */ /* 0x100fe40000011621 */
[----:B------:R-:W-:Y:S02]  /*2a80*/  PRMT R80, RZ, 0x7610, R80 ;  /* 0x00007610ff507816 */ /* 0x000fe40000000050 */
[-C--:B------:R-:W-:Y:S02]  /*2a90*/  LEA.HI.X.SX32 R17, R17, R7.reuse, 0x1, P4 ;  /* 0x0000000711117211 */ /* 0x080fe400020f0eff */
[----:B------:R-:W-:Y:S02]  /*2aa0*/  LOP3.LUT P4, RZ, R34, 0x1, RZ, 0xc0, !PT ;  /* 0x0000000122ff7812 */ /* 0x000fe4000788c0ff */
[----:B------:R-:W-:Y:S01]  /*2ab0*/  LEA.HI.X.SX32 R41, R91, R7, 0x1, P0 ;  /* 0x000000075b297211 */ /* 0x000fe200000f0eff */
[----:B------:R0:W5:Y:S01]  /*2ac0*/  @!P6 LDG.E.U16 R80, desc[UR24][R6.64] ;  /* 0x000000180650e981 */ /* 0x000162000c1e1500 */
[----:B------:R-:W-:-:S02]  /*2ad0*/  SHF.R.U32.HI R34, RZ, 0x3, R33 ;  /* 0x00000003ff227819 */ /* 0x000fc40000011621 */
[----:B------:R-:W-:Y:S02]  /*2ae0*/  LOP3.LUT P0, RZ, R82, 0x1, RZ, 0xc0, !PT ;  /* 0x0000000152ff7812 */ /* 0x000fe4000780c0ff */
[----:B------:R-:W-:Y:S02]  /*2af0*/  PRMT R82, RZ, 0x7610, R82 ;  /* 0x00007610ff527816 */ /* 0x000fe40000000052 */
[----:B------:R-:W-:Y:S02]  /*2b00*/  LOP3.LUT P6, RZ, R34, 0x1, RZ, 0xc0, !PT ;  /* 0x0000000122ff7812 */ /* 0x000fe400078cc0ff */
[----:B------:R-:W-:Y:S02]  /*2b10*/  SHF.R.U32.HI R34, RZ, 0x2, R33 ;  /* 0x00000002ff227819 */ /* 0x000fe40000011621 */
[----:B------:R3:W5:Y:S02]  /*2b20*/  @P5 LDG.E.U16 R82, desc[UR24][R78.64] ;  /* 0x000000184e525981 */ /* 0x000764000c1e1500 */
[----:B------:R-:W-:-:S02]  /*2b30*/  LOP3.LUT P5, RZ, R34, 0x1, RZ, 0xc0, !PT ;  /* 0x0000000122ff7812 */ /* 0x000fc400078ac0ff */
[----:B------:R-:W-:Y:S02]  /*2b40*/  LOP3.LUT R34, R39, 0x1f, RZ, 0xc0, !PT ;  /* 0x0000001f27227812 */ /* 0x000fe400078ec0ff */
[----:B------:R-:W-:-:S03]  /*2b50*/  PRMT R86, RZ, 0x7610, R86 ;  /* 0x00007610ff567816 */ /* 0x000fc60000000056 */
[----:B0-----:R-:W-:Y:S01]  /*2b60*/  IMAD R6, R34, R57, RZ ;  /* 0x0000003922067224 */ /* 0x001fe200078e02ff */
[----:B------:R-:W-:Y:S02]  /*2b70*/  PRMT R84, RZ, 0x7610, R84 ;  /* 0x00007610ff547816 */ /* 0x000fe40000000054 */
[----:B---3--:R-:W-:Y:S01]  /*2b80*/  PRMT R79, RZ, 0x7610, R79 ;  /* 0x00007610ff4f7816 */ /* 0x008fe2000000004f */
[----:B------:R-:W5:Y:S01]  /*2b90*/  @P6 LDG.E.U16 R86, desc[UR24][R60.64] ;  /* 0x000000183c566981 */ /* 0x000f62000c1e1500 */
[----:B-1----:R-:W-:Y:S01]  /*2ba0*/  IMAD R8, R8, UR5, RZ ;  /* 0x0000000508087c24 */ /* 0x002fe2000f8e02ff */
[----:B------:R-:W-:Y:S01]  /*2bb0*/  LEA R7, P6, R6, UR18, 0x1 ;  /* 0x0000001206077c11 */ /* 0x000fe2000f8c08ff */
[----:B------:R-:W-:Y:S01]  /*2bc0*/  IMAD R10, R10, UR5, RZ ;  /* 0x000000050a0a7c24 */ /* 0x000fe2000f8e02ff */
[----:B------:R0:W5:Y:S04]  /*2bd0*/  @P4 LDG.E.U16 R84, desc[UR24][R66.64] ;  /* 0x0000001842544981 */ /* 0x000168000c1e1500 */
[----:B------:R1:W5:Y:S01]  /*2be0*/  @P5 LDG.E.U16 R79, desc[UR24][R62.64] ;  /* 0x000000183e4f5981 */ /* 0x000362000c1e1500 */
[----:B------:R-:W-:-:S02]  /*2bf0*/  LEA R106, P5, R8, R7, 0x1 ;  /* 0x00000007086a7211 */ /* 0x000fc400078a08ff */
[----:B0-----:R-:W-:Y:S01]  /*2c00*/  LEA.HI.X.SX32 R67, R6, UR19, 0x1, P6 ;  /* 0x0000001306437c11 */ /* 0x001fe2000b0f0eff */
[----:B------:R-:W-:Y:S02]  /*2c10*/  IMAD R9, R9, UR5, RZ ;  /* 0x0000000509097c24 */ /* 0x000fe4000f8e02ff */
[----:B------:R-:W-:Y:S01]  /*2c20*/  IMAD R12, R12, UR5, RZ ;  /* 0x000000050c0c7c24 */ /* 0x000fe2000f8e02ff */
[----:B------:R-:W-:Y:S02]  /*2c30*/  LEA.HI.X.SX32 R107, R8, R67, 0x1, P5 ;  /* 0x00000043086b7211 */ /* 0x000fe400028f0eff */
[-C--:B------:R-:W-:Y:S01]  /*2c40*/  LEA R102, P5, R10, R7.reuse, 0x1 ;  /* 0x000000070a667211 */ /* 0x080fe200078a08ff */
[----:B------:R-:W-:Y:S01]  /*2c50*/  IMAD R11, R11, UR5, RZ ;  /* 0x000000050b0b7c24 */ /* 0x000fe2000f8e02ff */
[----:B------:R-:W-:Y:S01]  /*2c60*/  LEA R104, P6, R9, R7, 0x1 ;  /* 0x0000000709687211 */ /* 0x000fe200078c08ff */
[----:B------:R-:W-:Y:S01]  /*2c70*/  IMAD R14, R14, UR5, RZ ;  /* 0x000000050e0e7c24 */ /* 0x000fe2000f8e02ff */
[----:B------:R-:W-:-:S02]  /*2c80*/  LEA.HI.X.SX32 R103, R10, R67, 0x1, P5 ;  /* 0x000000430a677211 */ /* 0x000fc400028f0eff */
[----:B------:R-:W-:Y:S01]  /*2c90*/  LEA R98, P5, R12, R7, 0x1 ;  /* 0x000000070c627211 */ /* 0x000fe200078a08ff */
[----:B------:R-:W-:Y:S01]  /*2ca0*/  IMAD R13, R13, UR5, RZ ;  /* 0x000000050d0d7c24 */ /* 0x000fe2000f8e02ff */
[-C--:B------:R-:W-:Y:S01]  /*2cb0*/  LEA.HI.X.SX32 R105, R9, R67.reuse, 0x1, P6 ;  /* 0x0000004309697211 */ /* 0x080fe200030f0eff */
[----:B------:R-:W-:Y:S01]  /*2cc0*/  IMAD R18, R18, UR5, RZ ;  /* 0x0000000512127c24 */ /* 0x000fe2000f8e02ff */
[----:B------:R-:W-:Y:S02]  /*2cd0*/  LEA.HI.X.SX32 R99, R12, R67, 0x1, P5 ;  /* 0x000000430c637211 */ /* 0x000fe400028f0eff */
[-C--:B------:R-:W-:Y:S02]  /*2ce0*/  LEA R100, P6, R11, R7.reuse, 0x1 ;  /* 0x000000070b647211 */ /* 0x080fe400078c08ff */
[C---:B------:R-:W-:Y:S01]  /*2cf0*/  LEA R94, P5, R14.reuse, R7, 0x1 ;  /* 0x000000070e5e7211 */ /* 0x040fe200078a08ff */
[----:B------:R-:W-:Y:S01]  /*2d00*/  IMAD R15, R15, UR5, RZ ;  /* 0x000000050f0f7c24 */ /* 0x000fe2000f8e02ff */
[-C--:B------:R-:W-:Y:S01]  /*2d10*/  LEA.HI.X.SX32 R101, R11, R67.reuse, 0x1, P6 ;  /* 0x000000430b657211 */ /* 0x080fe200030f0eff */
[----:B------:R-:W-:Y:S01]  /*2d20*/  IMAD R6, R37, UR5, RZ ;  /* 0x0000000525067c24 */ /* 0x000fe2000f8e02ff */
[----:B------:R-:W-:-:S02]  /*2d30*/  LEA.HI.X.SX32 R95, R14, R67, 0x1, P5 ;  /* 0x000000430e5f7211 */ /* 0x000fc400028f0eff */
[-C--:B------:R-:W-:Y:S02]  /*2d40*/  LEA R96, P6, R13, R7.reuse, 0x1 ;  /* 0x000000070d607211 */ /* 0x080fe400078c08ff */
[----:B------:R-:W-:Y:S01]  /*2d50*/  LEA R90, P5, R18, R7, 0x1 ;  /* 0x00000007125a7211 */ /* 0x000fe200078a08ff */
[----:B------:R-:W-:Y:S01]  /*2d60*/  IMAD R19, R19, UR5, RZ ;  /* 0x0000000513137c24 */ /* 0x000fe2000f8e02ff */
[----:B------:R-:W-:Y:S01]  /*2d70*/  SHF.R.U32.HI R33, RZ, 0x1, R33 ;  /* 0x00000001ff217819 */ /* 0x000fe20000011621 */
[----:B------:R-:W-:Y:S01]  /*2d80*/  IMAD R44, R44, UR5, RZ ;  /* 0x000000052c2c7c24 */ /* 0x000fe2000f8e02ff */
[-C--:B------:R-:W-:Y:S02]  /*2d90*/  LEA.HI.X.SX32 R97, R13, R67.reuse, 0x1, P6 ;  /* 0x000000430d617211 */ /* 0x080fe400030f0eff */
[----:B------:R-:W-:Y:S02]  /*2da0*/  LEA.HI.X.SX32 R91, R18, R67, 0x1, P5 ;  /* 0x00000043125b7211 */ /* 0x000fe400028f0eff */
[----:B------:R-:W-:-:S02]  /*2db0*/  LEA R92, P6, R15, R7, 0x1 ;  /* 0x000000070f5c7211 */ /* 0x000fc400078c08ff */
[C---:B------:R-:W-:Y:S02]  /*2dc0*/  LEA R66, P5, R6.reuse, R7, 0x1 ;  /* 0x0000000706427211 */ /* 0x040fe400078a08ff */
[----:B------:R-:W-:Y:S02]  /*2dd0*/  LOP3.LUT P4, RZ, R33, 0x1, RZ, 0xc0, !PT ;  /* 0x0000000121ff7812 */ /* 0x000fe4000788c0ff */
[-C--:B------:R-:W-:Y:S02]  /*2de0*/  LEA.HI.X.SX32 R93, R15, R67.reuse, 0x1, P6 ;  /* 0x000000430f5d7211 */ /* 0x080fe400030f0eff */
[----:B------:R-:W-:Y:S02]  /*2df0*/  LEA.HI.X.SX32 R87, R6, R67, 0x1, P5 ;  /* 0x0000004306577211 */ /* 0x000fe400028f0eff */
[-C--:B------:R-:W-:Y:S02]  /*2e00*/  LEA R88, P6, R19, R7.reuse, 0x1 ;  /* 0x0000000713587211 */ /* 0x080fe400078c08ff */
[----:B------:R-:W-:-:S02]  /*2e10*/  LEA R60, P5, R44, R7, 0x1 ;  /* 0x000000072c3c7211 */ /* 0x000fc400078a08ff */
[-C--:B------:R-:W-:Y:S02]  /*2e20*/  LEA.HI.X.SX32 R89, R19, R67.reuse, 0x1, P6 ;  /* 0x0000004313597211 */ /* 0x080fe400030f0eff */
[----:B------:R-:W-:Y:S02]  /*2e30*/  LEA.HI.X.SX32 R61, R44, R67, 0x1, P5 ;  /* 0x000000432c3d7211 */ /* 0x000fe400028f0eff */
[----:B------:R-:W-:Y:S02]  /*2e40*/  PRMT R19, RZ, 0x7610, R19 ;  /* 0x00007610ff137816 */ /* 0x000fe40000000013 */
[----:B------:R-:W-:-:S04]  /*2e50*/  PRMT R44, RZ, 0x7610, R44 ;  /* 0x00007610ff2c7816 */ /* 0x000fc8000000002c */
[----:B------:R-:W5:Y:S04]  /*2e60*/  @P4 LDG.E.U16 R19, desc[UR24][R16.64] ;  /* 0x0000001810134981 */ /* 0x000f68000c1e1500 */
[----:B------:R-:W5:Y:S01]  /*2e70*/  @!P3 LDG.E.U16 R44, desc[UR24][R40.64] ;  /* 0x00000018282cb981 */ /* 0x000f62000c1e1500 */
[----:B------:R-:W-:Y:S01]  /*2e80*/  PRMT R85, RZ, 0x7610, R85 ;  /* 0x00007610ff557816 */ /* 0x000fe20000000055 */
[----:B------:R-:W-:Y:S02]  /*2e90*/  VIADD R33, R4, 0x1f ;  /* 0x0000001f04217836 */ /* 0x000fe40000000000 */
[----:B------:R-:W-:Y:S02]  /*2ea0*/  IMAD R43, R43, UR5, RZ ;  /* 0x000000052b2b7c24 */ /* 0x000fe4000f8e02ff */
[----:B------:R-:W-:Y:S01]  /*2eb0*/  IMAD R45, R45, UR5, RZ ;  /* 0x000000052d2d7c24 */ /* 0x000fe2000f8e02ff */
[----:B------:R0:W5:Y:S01]  /*2ec0*/  @P0 LDG.E.U16 R85, desc[UR24][R58.64] ;  /* 0x000000183a550981 */ /* 0x000162000c1e1500 */
[----:B------:R-:W-:Y:S01]  /*2ed0*/  IMAD R46, R46, UR5, RZ ;  /* 0x000000052e2e7c24 */ /* 0x000fe2000f8e02ff */
[----:B------:R-:W-:Y:S01]  /*2ee0*/  ISETP.GT.AND P0, PT, R33, 0x1f, PT ;  /* 0x0000001f2100780c */ /* 0x000fe20003f04270 */
[----:B------:R-:W-:Y:S01]  /*2ef0*/  IMAD R47, R47, UR5, RZ ;  /* 0x000000052f2f7c24 */ /* 0x000fe2000f8e02ff */
[----:B------:R-:W-:-:S04]  /*2f00*/  @!UP0 UIADD3 UR4, UPT, UPT, -UR4, 0x100000, URZ ;  /* 0x0010000004048890 */ /* 0x000fc8000fffe1ff */
[----:B------:R-:W-:Y:S02]  /*2f10*/  @!UP0 USHF.L.U32 UR5, UR4, 0xb, URZ ;  /* 0x0000000b04058899 */ /* 0x000fe400080006ff */
[----:B------:R-:W-:Y:S01]  /*2f20*/  @!UP0 USHF.L.U32 UR4, UR4, 0x1, URZ ;  /* 0x0000000104048899 */ /* 0x000fe200080006ff */
[----:B-1----:R-:W-:Y:S01]  /*2f30*/  LEA R62, P6, R43, R7, 0x1 ;  /* 0x000000072b3e7211 */ /* 0x002fe200078c08ff */
[----:B------:R-:W-:-:S03]  /*2f40*/  VOTEU.ALL UP0, P2 ;  /* 0x0000000000ff7886 */ /* 0x000fc60001000000 */
[----:B------:R-:W-:Y:S02]  /*2f50*/  LEA.HI.X.SX32 R63, R43, R67, 0x1, P6 ;  /* 0x000000432b3f7211 */ /* 0x000fe400030f0eff */
[CC--:B0-----:R-:W-:Y:S02]  /*2f60*/  LEA R58, P6, R45.reuse, R7.reuse, 0x1 ;  /* 0x000000072d3a7211 */ /* 0x0c1fe400078c08ff */
[C---:B------:R-:W-:Y:S02]  /*2f70*/  LEA R78, P5, R46.reuse, R7, 0x1 ;  /* 0x000000072e4e7211 */ /* 0x040fe400078a08ff */
[----:B------:R-:W-:Y:S01]  /*2f80*/  LEA.HI.X.SX32 R59, R45, R67, 0x1, P6 ;  /* 0x000000432d3b7211 */ /* 0x000fe200030f0eff */
[----:B------:R2:W0:Y:S01]  /*2f90*/  @!UP0 SYNCS.EXCH.64 URZ, [UR11+0x2008], UR4 ;  /* 0x002008040bff85b2 */ /* 0x0004220008000100 */
[----:B------:R-:W-:Y:S02]  /*2fa0*/  LEA R43, P6, R47, R7, 0x1 ;  /* 0x000000072f2b7211 */ /* 0x000fe400078c08ff */
[----:B------:R-:W-:-:S02]  /*2fb0*/  LEA.HI.X.SX32 R45, R46, R67, 0x1, P5 ;  /* 0x000000432e2d7211 */ /* 0x000fc400028f0eff */
[----:B------:R-:W-:Y:S02]  /*2fc0*/  ISETP.LT.AND P5, PT, R34, R4, P0 ;  /* 0x000000042200720c */ /* 0x000fe400007a1270 */
[----:B------:R-:W-:Y:S01]  /*2fd0*/  LEA.HI.X.SX32 R46, R47, R67, 0x1, P6 ;  /* 0x000000432f2e7211 */ /* 0x000fe200030f0eff */
[----:B--2---:R-:W-:Y:S10]  /*2fe0*/  @!P0 BRA `(.L_x_6) ;  /* 0x0000000000448947 */ /* 0x004ff40003800000 */
[----:B-----5:R-:W-:Y:S02]  /*2ff0*/  PRMT R4, R80, 0x5410, R5 ;  /* 0x0000541050047816 */ /* 0x020fe40000000005 */
[----:B------:R-:W-:Y:S02]  /*3000*/  PRMT R5, R50, 0x5410, R75 ;  /* 0x0000541032057816 */ /* 0x000fe4000000004b */
[----:B------:R-:W-:Y:S02]  /*3010*/  PRMT R6, R53, 0x5410, R68 ;  /* 0x0000541035067816 */ /* 0x000fe40000000044 */
[----:B------:R-:W-:Y:S02]  /*3020*/  PRMT R7, R76, 0x5410, R81 ;  /* 0x000054104c077816 */ /* 0x000fe40000000051 */
[----:B------:R-:W-:Y:S02]  /*3030*/  PRMT R8, R65, 0x5410, R54 ;  /* 0x0000541041087816 */ /* 0x000fe40000000036 */
[----:B------:R-:W-:-:S02]  /*3040*/  PRMT R9, R64, 0x5410, R71 ;  /* 0x0000541040097816 */ /* 0x000fc40000000047 */
[----:B------:R-:W-:Y:S02]  /*3050*/  PRMT R10, R74, 0x5410, R83 ;  /* 0x000054104a0a7816 */ /* 0x000fe40000000053 */
        /* <DEDUP_REMOVED lines=8> */
[----:B------:R-:W-:-:S04]  /*30e0*/  PRMT R19, R19, 0x5410, R44 ;  /* 0x0000541013137816 */ /* 0x000fc8000000002c */
[----:B------:R1:W-:Y:S03]  /*30f0*/  STTM.x16 tmem[UR12+0x40], R4 ;  /* 0x00004004000079ed */ /* 0x0003e6000824000c */
.L_x_6:
[----:B------:R-:W2:Y:S01]  /*3100*/  FENCE.VIEW.ASYNC.T ;  /* 0x00000000000073c6 */ /* 0x000ea20000000200 */
[----:B-1---5:R-:W-:Y:S01]  /*3110*/  PRMT R5, RZ, 0x7610, R5 ;  /* 0x00007610ff057816 */ /* 0x022fe20000000005 */
[----:B0-2---:R-:W-:Y:S01]  /*3120*/  BAR.SYNC.DEFER_BLOCKING 0x0 ;  /* 0x0000000000007b1d */ /* 0x005fe20000010000 */
[----:B------:R-:W-:Y:S01]  /*3130*/  PRMT R7, RZ, 0x7610, R7 ;  /* 0x00007610ff077816 */ /* 0x000fe20000000007 */
[----:B------:R-:W-:Y:S01]  /*3140*/  IMAD.MOV.U32 R86, RZ, RZ, R66 ;  /* 0x000000ffff567224 */ /* 0x000fe200078e0042 */
        /* <DEDUP_REMOVED lines=19> */
[----:B------:R-:W0:Y:S01]  /*3280*/  LDCU UR4, c[0x0][0x3a0] ;  /* 0x00007400ff0477ac */ /* 0x000e220008000800 */
[----:B------:R-:W-:Y:S01]  /*3290*/  PRMT R12, RZ, 0x7610, R12 ;  /* 0x00007610ff0c7816 */ /* 0x000fe2000000000c */
[----:B------:R-:W2:Y:S01]  /*32a0*/  @P5 LDG.E.U16 R5, desc[UR24][R106.64] ;  /* 0x000000186a055981 */ /* 0x000ea2000c1e1500 */
[----:B------:R-:W-:-:S02]  /*32b0*/  PRMT R14, RZ, 0x7610, R14 ;  /* 0x00007610ff0e7816 */ /* 0x000fc4000000000e */
[----:B------:R-:W-:Y:S01]  /*32c0*/  PRMT R16, RZ, 0x7610, R16 ;  /* 0x00007610ff107816 */ /* 0x000fe20000000010 */
[----:B------:R-:W3:Y:S01]  /*32d0*/  @P5 LDG.E.U16 R7, desc[UR24][R102.64] ;  /* 0x0000001866075981 */ /* 0x000ee2000c1e1500 */
[----:B------:R-:W-:-:S03]  /*32e0*/  PRMT R18, RZ, 0x7610, R18 ;  /* 0x00007610ff127816 */ /* 0x000fc60000000012 */
[----:B------:R-:W4:Y:S04]  /*32f0*/  @P5 LDG.E.U16 R9, desc[UR24][R98.64] ;  /* 0x0000001862095981 */ /* 0x000f28000c1e1500 */
        /* <DEDUP_REMOVED lines=12> */
[----:B------:R-:W4:Y:S01]  /*33c0*/  @P5 LDG.E.U16 R18, desc[UR24][R76.64] ;  /* 0x000000184c125981 */ /* 0x000f22000c1e1500 */
[----:B------:R-:W-:-:S04]  /*33d0*/  SHF.R.S32.HI R40, RZ, 0x1f, R35 ;  /* 0x0000001fff287819 */ /* 0x000fc80000011423 */
[----:B------:R-:W-:Y:S02]  /*33e0*/  SHF.L.U64.HI R37, R35, 0x1, R40 ;  /* 0x0000000123257819 */ /* 0x000fe40000010228 */
[----:B------:R-:W-:Y:S01]  /*33f0*/  SHF.R.S32.HI R40, RZ, 0x6, R39 ;  /* 0x00000006ff287819 */ /* 0x000fe20000011427 */
[----:B------:R-:W-:-:S03]  /*3400*/  IMAD.SHL.U32 R35, R56, 0x20, RZ ;  /* 0x0000002038237824 */ /* 0x000fc600078e00ff */
[----:B------:R-:W-:Y:S01]  /*3410*/  SGXT R40, R40, 0x1 ;  /* 0x000000012828781a */ /* 0x000fe20000000200 */
[----:B------:R-:W-:-:S03]  /*3420*/  IMAD.WIDE R36, R35, 0x2, R36 ;  /* 0x0000000223247825 */ /* 0x000fc600078e0224 */
[----:B------:R-:W-:Y:S01]  /*3430*/  LOP3.LUT R40, R40, 0x90, RZ, 0xc0, !PT ;  /* 0x0000009028287812 */ /* 0x000fe200078ec0ff */
[----:B------:R-:W-:Y:S01]  /*3440*/  IMAD.SHL.U32 R39, R39, 0x2, RZ ;  /* 0x0000000227277824 */ /* 0x000fe200078e00ff */
[----:B------:R-:W-:-:S04]  /*3450*/  IADD3 R119, P3, PT, R36, UR16, RZ ;  /* 0x0000001024777c10 */ /* 0x000fc8000ff7e0ff */
[----:B------:R-:W-:Y:S02]  /*3460*/  LOP3.LUT R36, R40, 0x7e, R39, 0x78, !PT ;  /* 0x0000007e28247812 */ /* 0x000fe400078e7827 */
[----:B------:R-:W-:Y:S02]  /*3470*/  IADD3.X R120, PT, PT, R37, UR17, RZ, P3, !PT ;  /* 0x0000001125787c10 */ /* 0x000fe40009ffe4ff */
[----:B------:R-:W-:Y:S01]  /*3480*/  LOP3.LUT R37, R36, 0x20, RZ, 0x3c, !PT ;  /* 0x0000002024257812 */ /* 0x000fe200078e3cff */
[----:B0-----:R-:W-:-:S04]  /*3490*/  UIADD3 UR5, UPT, UPT, UR4, 0x1f, URZ ;  /* 0x0000001f04057890 */ /* 0x001fc8000fffe0ff */
[----:B------:R-:W-:-:S04]  /*34a0*/  USHF.R.S32.HI UR4, URZ, 0x1f, UR5 ;  /* 0x0000001fff047899 */ /* 0x000fc80008011405 */
[----:B------:R-:W-:Y:S01]  /*34b0*/  ULEA.HI UR4, UR4, UR5, URZ, 0x5 ;  /* 0x0000000504047291 */ /* 0x000fe2000f8f28ff */
[----:B------:R-:W-:-:S03]  /*34c0*/  ISETP.NE.U32.AND P0, PT, R38, RZ, PT ;  /* 0x000000ff2600720c */ /* 0x000fc60003f05070 */
[----:B------:R-:W-:Y:S01]  /*34d0*/  USHF.R.S32.HI UR4, URZ, 0x5, UR4 ;  /* 0x00000005ff047899 */ /* 0x000fe20008011404 */
[----:B------:R-:W-:-:S03]  /*34e0*/  ISETP.LT.OR P3, PT, R33, 0x20, P0 ;  /* 0x000000202100780c */ /* 0x000fc60000761670 */
[----:B------:R-:W-:-:S04]  /*34f0*/  UISETP.LT.AND UP0, UPT, UR4, 0x1, UPT ;  /* 0x000000010400788c */ /* 0x000fc8000bf01270 */
[----:B------:R-:W-:Y:S01]  /*3500*/  USEL UR4, UR4, 0x1, !UP0 ;  /* 0x0000000104047887 */ /* 0x000fe2000c000000 */
[----:B------:R-:W-:Y:S01]  /*3510*/  SHF.R.S32.HI R55, RZ, 0x1f, R56 ;  /* 0x0000001fff377819 */ /* 0x000fe20000011438 */
[C---:B------:R-:W-:Y:S02]  /*3520*/  IMAD R39, R56.reuse, 0xf, RZ ;  /* 0x0000000f38277824 */ /* 0x040fe400078e02ff */
[----:B------:R-:W-:Y:S01]  /*3530*/  UIADD3 UR16, UPT, UPT, UR4, -0x1, URZ ;  /* 0xffffffff04107890 */ /* 0x000fe2000fffe0ff */
[C---:B------:R-:W-:Y:S02]  /*3540*/  IMAD.SHL.U32 R40, R56.reuse, 0x10, RZ ;  /* 0x0000001038287824 */ /* 0x040fe400078e00ff */
[C---:B------:R-:W-:Y:S02]  /*3550*/  IMAD R41, R56.reuse, 0x11, RZ ;  /* 0x0000001138297824 */ /* 0x040fe400078e02ff */
[C---:B------:R-:W-:Y:S02]  /*3560*/  IMAD R42, R56.reuse, 0x12, RZ ;  /* 0x00000012382a7824 */ /* 0x040fe400078e02ff */
[----:B------:R-:W-:-:S02]  /*3570*/  IMAD R43, R56, 0x13, RZ ;  /* 0x00000013382b7824 */ /* 0x000fc400078e02ff */
[C---:B------:R-:W-:Y:S02]  /*3580*/  IMAD R44, R56.reuse, 0x14, RZ ;  /* 0x00000014382c7824 */ /* 0x040fe400078e02ff */
[C---:B------:R-:W-:Y:S02]  /*3590*/  IMAD R45, R56.reuse, 0x15, RZ ;  /* 0x00000015382d7824 */ /* 0x040fe400078e02ff */
[C---:B------:R-:W-:Y:S02]  /*35a0*/  IMAD R46, R56.reuse, 0x16, RZ ;  /* 0x00000016382e7824 */ /* 0x040fe400078e02ff */
[C---:B------:R-:W-:Y:S02]  /*35b0*/  IMAD R47, R56.reuse, 0x17, RZ ;  /* 0x00000017382f7824 */ /* 0x040fe400078e02ff */
[C---:B------:R-:W-:Y:S02]  /*35c0*/  IMAD R48, R56.reuse, 0x18, RZ ;  /* 0x0000001838307824 */ /* 0x040fe400078e02ff */
[----:B------:R-:W-:-:S02]  /*35d0*/  IMAD R49, R56, 0x19, RZ ;  /* 0x0000001938317824 */ /* 0x000fc400078e02ff */
[C---:B------:R-:W-:Y:S02]  /*35e0*/  IMAD R50, R56.reuse, 0x1a, RZ ;  /* 0x0000001a38327824 */ /* 0x040fe400078e02ff */
[C---:B------:R-:W-:Y:S02]  /*35f0*/  IMAD R51, R56.reuse, 0x1b, RZ ;  /* 0x0000001b38337824 */ /* 0x040fe400078e02ff */
[C---:B------:R-:W-:Y:S02]  /*3600*/  IMAD R52, R56.reuse, 0x1c, RZ ;  /* 0x0000001c38347824 */ /* 0x040fe400078e02ff */
[C---:B------:R-:W-:Y:S01]  /*3610*/  IMAD R53, R56.reuse, 0x1d, RZ ;  /* 0x0000001d38357824 */ /* 0x040fe200078e02ff */
[----:B------:R-:W-:Y:S02]  /*3620*/  UISETP.NE.U32.AND UP0, UPT, UR16, URZ, UPT ;  /* 0x000000ff1000728c */ /* 0x000fe4000bf05070 */
[----:B------:R-:W-:Y:S01]  /*3630*/  UIADD3 UR20, UPT, UPT, UR10, 0x40, URZ ;  /* 0x000000400a147890 */ /* 0x000fe2000fffe0ff */
[----:B------:R-:W-:Y:S01]  /*3640*/  IMAD.SHL.U32 R38, R57, 0x20, RZ ;  /* 0x0000002039267824 */ /* 0x000fe200078e00ff */
[C---:B------:R-:W-:Y:S01]  /*3650*/  SHF.L.U64.HI R55, R56.reuse, 0x1, R55 ;  /* 0x0000000138377819 */ /* 0x040fe20000010237 */
[C---:B------:R-:W-:Y:S01]  /*3660*/  IMAD R54, R56.reuse, 0x1e, RZ ;  /* 0x0000001e38367824 */ /* 0x040fe200078e02ff */
[----:B------:R-:W-:Y:S01]  /*3670*/  SHF.R.S32.HI R57, RZ, 0x1f, R20 ;  /* 0x0000001fff397819 */ /* 0x000fe20000011414 */
[----:B------:R-:W-:Y:S01]  /*3680*/  IMAD R56, R56, 0x1f, RZ ;  /* 0x0000001f38387824 */ /* 0x000fe200078e02ff */
[----:B------:R-:W-:-:S02]  /*3690*/  SHF.R.S32.HI R60, RZ, 0x1f, R25 ;  /* 0x0000001fff3c7819 */ /* 0x000fc40000011419 */
[----:B------:R-:W-:Y:S02]  /*36a0*/  SHF.R.S32.HI R62, RZ, 0x1f, R31 ;  /* 0x0000001fff3e7819 */ /* 0x000fe4000001141f */
[----:B------:R-:W-:Y:S02]  /*36b0*/  SHF.R.S32.HI R65, RZ, 0x1f, R24 ;  /* 0x0000001fff417819 */ /* 0x000fe40000011418 */
[----:B------:R-:W-:Y:S02]  /*36c0*/  SHF.R.S32.HI R69, RZ, 0x1f, R30 ;  /* 0x0000001fff457819 */ /* 0x000fe4000001141e */
[----:B------:R-:W-:Y:S02]  /*36d0*/  SHF.R.S32.HI R70, RZ, 0x1f, R39 ;  /* 0x0000001fff467819 */ /* 0x000fe40000011427 */
[----:B------:R-:W-:Y:S02]  /*36e0*/  SHF.R.S32.HI R71, RZ, 0x1f, R40 ;  /* 0x0000001fff477819 */ /* 0x000fe40000011428 */
        /* <DEDUP_REMOVED lines=12> */
[----:B------:R-:W-:Y:S01]  /*37b0*/  SHF.R.S32.HI R116, RZ, 0x1f, R53 ;  /* 0x0000001fff747819 */ /* 0x000fe20000011435 */
[----:B--2---:R0:W-:Y:S04]  /*37c0*/  STS.U16 [R36+UR11], R5 ;  /* 0x0000000524007988 */ /* 0x0041e8000800040b */
[----:B---3--:R-:W-:Y:S04]  /*37d0*/  STS.U16 [R36+UR11+0x200], R7 ;  /* 0x0002000724007988 */ /* 0x008fe8000800040b */
[----:B----4-:R-:W-:Y:S04]  /*37e0*/  STS.U16 [R36+UR11+0x400], R9 ;  /* 0x0004000924007988 */ /* 0x010fe8000800040b */
[----:B------:R-:W-:Y:S04]  /*37f0*/  STS.U16 [R36+UR11+0x600], R11 ;  /* 0x0006000b24007988 */ /* 0x000fe8000800040b */
[----:B------:R-:W-:Y:S04]  /*3800*/  STS.U16 [R36+UR11+0x800], R13 ;  /* 0x0008000d24007988 */ /* 0x000fe8000800040b */
[----:B------:R-:W-:Y:S04]  /*3810*/  STS.U16 [R36+UR11+0xa00], R15 ;  /* 0x000a000f24007988 */ /* 0x000fe8000800040b */
[----:B------:R-:W-:Y:S04]  /*3820*/  STS.U16 [R36+UR11+0xc00], R17 ;  /* 0x000c001124007988 */ /* 0x000fe8000800040b */
[----:B------:R-:W-:Y:S04]  /*3830*/  STS.U16 [R36+UR11+0xe00], R19 ;  /* 0x000e001324007988 */ /* 0x000fe8000800040b */
[----:B------:R1:W-:Y:S04]  /*3840*/  STS.U16 [R37+UR11+0x100], R4 ;  /* 0x0001000425007988 */ /* 0x0003e8000800040b */
[----:B------:R2:W-:Y:S04]  /*3850*/  STS.U16 [R37+UR11+0x300], R6 ;  /* 0x0003000625007988 */ /* 0x0005e8000800040b */
[----:B------:R3:W-:Y:S04]  /*3860*/  STS.U16 [R37+UR11+0x500], R8 ;  /* 0x0005000825007988 */ /* 0x0007e8000800040b */
[----:B------:R4:W-:Y:S04]  /*3870*/  STS.U16 [R37+UR11+0x700], R10 ;  /* 0x0007000a25007988 */ /* 0x0009e8000800040b */
[----:B------:R0:W-:Y:S04]  /*3880*/  STS.U16 [R37+UR11+0x900], R12 ;  /* 0x0009000c25007988 */ /* 0x0001e8000800040b */
[----:B------:R0:W-:Y:S04]  /*3890*/  STS.U16 [R37+UR11+0xb00], R14 ;  /* 0x000b000e25007988 */ /* 0x0001e8000800040b */
[----:B------:R1:W-:Y:S04]  /*38a0*/  STS.U16 [R37+UR11+0xd00], R16 ;  /* 0x000d001025007988 */ /* 0x0003e8000800040b */
[----:B------:R3:W-:Y:S01]  /*38b0*/  STS.U16 [R37+UR11+0xf00], R18 ;  /* 0x000f001225007988 */ /* 0x0007e2000800040b */
[----:B------:R0:W-:Y:S06]  /*38c0*/  MEMBAR.ALL.CTA ;  /* 0x0000000000007992 */ /* 0x0001ec0000008000 */
[----:B0-----:R-:W0:Y:S01]  /*38d0*/  FENCE.VIEW.ASYNC.S ;  /* 0x00000000000073c6 */ /* 0x001e220000000000 */
[----:B------:R-:W-:-:S02]  /*38e0*/  SHF.R.S32.HI R5, RZ, 0x1f, R28 ;  /* 0x0000001fff057819 */ /* 0x000fc4000001141c */
[----:B-1----:R-:W-:Y:S02]  /*38f0*/  SHF.R.S32.HI R4, RZ, 0x1f, R21 ;  /* 0x0000001fff047819 */ /* 0x002fe40000011415 */
[----:B--2---:R-:W-:Y:S02]  /*3900*/  SHF.R.S32.HI R6, RZ, 0x1f, R27 ;  /* 0x0000001fff067819 */ /* 0x004fe4000001141b */
[----:B---3--:R-:W-:Y:S02]  /*3910*/  SHF.R.S32.HI R8, RZ, 0x1f, R23 ;  /* 0x0000001fff087819 */ /* 0x008fe40000011417 */
[----:B------:R-:W-:Y:S02]  /*3920*/  SHF.R.S32.HI R7, RZ, 0x1f, R22 ;  /* 0x0000001fff077819 */ /* 0x000fe40000011416 */
[----:B------:R-:W-:Y:S02]  /*3930*/  SHF.R.S32.HI R9, RZ, 0x1f, R26 ;  /* 0x0000001fff097819 */ /* 0x000fe4000001141a */
[----:B----4-:R-:W-:-:S02]  /*3940*/  SHF.R.S32.HI R10, RZ, 0x1f, R29 ;  /* 0x0000001fff0a7819 */ /* 0x010fc4000001141d */
[----:B------:R-:W-:Y:S01]  /*3950*/  SHF.R.S32.HI R11, RZ, 0x1f, R32 ;  /* 0x0000001fff0b7819 */ /* 0x000fe20000011420 */
[----:B0-----:R-:W-:Y:S06]  /*3960*/  BAR.SYNC.DEFER_BLOCKING 0x0 ;  /* 0x0000000000007b1d */ /* 0x001fec0000010000 */
[----:B------:R-:W-:Y:S05]  /*3970*/  @P3 BRA `(.L_x_7) ;  /* 0x00000000004c3947 */ /* 0x000fea0003800000 */
[----:B------:R-:W-:Y:S01]  /*3980*/  USHF.R.U32.HI UR6, URZ, 0x4, UR11 ;  /* 0x00000004ff067899 */ /* 0x000fe2000801160b */
[----:B------:R-:W-:Y:S01]  /*3990*/  UMOV UR8, 0xfffffffe ;  /* 0xfffffffe00087882 */ /* 0x000fe20000000000 */
[----:B------:R-:W-:Y:S02]  /*39a0*/  UMOV UR9, 0x7fffbfdf ;  /* 0x7fffbfdf00097882 */ /* 0x000fe40000000000 */
[----:B------:R-:W-:Y:S01]  /*39b0*/  USGXT.U32 UR6, UR6, 0xe ;  /* 0x0000000e0606789a */ /* 0x000fe20008000000 */
[----:B------:R-:W-:Y:S01]  /*39c0*/  UMOV UR7, URZ ;  /* 0x000000ff00077c82 */ /* 0x000fe20008000000 */
[----:B------:R-:W-:Y:S02]  /*39d0*/  UIADD3 UR14, UPT, UPT, UR10, 0x48, URZ ;  /* 0x000000480a0e7890 */ /* 0x000fe4000fffe0ff */
[----:B------:R-:W-:Y:S01]  /*39e0*/  UIADD3.64 UR8, UPT, UPT, UR6, -UR8, URZ ;  /* 0x8000000806087297 */ /* 0x000fe2000fffe0ff */
[----:B------:R-:W-:Y:S01]  /*39f0*/  UMOV UR18, 0x0 ;  /* 0x0000000000127882 */ /* 0x000fe20000000000 */
[----:B------:R-:W-:Y:S01]  /*3a00*/  UMOV UR19, 0x8100490 ;  /* 0x0810049000137882 */ /* 0x000fe20000000000 */
[----:B------:R-:W-:Y:S01]  /*3a10*/  UMOV UR4, UR13 ;  /* 0x0000000d00047c82 */ /* 0x000fe20008000000 */
[----:B------:R-:W-:Y:S01]  /*3a20*/  UMOV UR5, URZ ;  /* 0x000000ff00057c82 */ /* 0x000fe20008000000 */
[----:B------:R-:W-:Y:S01]  /*3a30*/  UMOV UR7, 0x80004020 ;  /* 0x8000402000077882 */ /* 0x000fe20000000000 */
[----:B------:R-:W-:Y:S01]  /*3a40*/  UMOV UR22, 0x0 ;  /* 0x0000000000167882 */ /* 0x000fe20000000000 */
[----:B------:R-:W-:Y:S01]  /*3a50*/  UMOV UR23, 0x8100490 ;  /* 0x0810049000177882 */ /* 0x000fe20000000000 */
[----:B------:R-:W-:Y:S01]  /*3a60*/  UMOV UR4, UR4 ;  /* 0x0000000400047c82 */ /* 0x000fe20008000000 */
[----:B------:R0:W-:Y:S01]  /*3a70*/  UTCHMMA tmem[UR20], gdesc[UR6], tmem[UR10], tmem[UR18], idesc[UR19], !UPT ;  /* 0x00ff1206140079ea */ /* 0x0001e2000f80000a */
[----:B------:R0:W-:Y:S01]  /*3a80*/  UTCHMMA tmem[UR14], gdesc[UR8], tmem[UR10], tmem[UR22], idesc[UR23], UPT ;  /* 0x00ff16080e0079ea */ /* 0x0001e2000b80000a */
[----:B------:R0:W-:Y:S01]  /*3a90*/  UTCBAR [UR4], URZ ;  /* 0x000000ff040073e9 */ /* 0x0001e200080000ff */
[----:B------:R-:W-:Y:S01]  /*3aa0*/  NOP ;  /* 0x0000000000007918 */ /* 0x000fe20000000000 */
.L_x_7:
[----:B------:R-:W-:Y:S01]  /*3ab0*/  SHF.R.S32.HI R117, RZ, 0x1f, R54 ;  /* 0x0000001fff757819 */ /* 0x000fe20000011436 */
[----:B0-----:R-:W-:Y:S01]  /*3ac0*/  UMOV UR4, URZ ;  /* 0x000000ff00047c82 */ /* 0x001fe20008000000 */
[----:B------:R-:W-:Y:S01]  /*3ad0*/  SHF.R.S32.HI R13, RZ, 0x1f, R56 ;  /* 0x0000001fff0d7819 */ /* 0x000fe20000011438 */
[----:B------:R-:W-:Y:S06]  /*3ae0*/  BRA.U !UP0, `(.L_x_8) ;  /* 0x0000001508147547 */ /* 0x000fec000b800000 */
[----:B------:R-:W-:Y:S01]  /*3af0*/  UIADD3 UR5, UPT, UPT, UR11, 0x1000, URZ ;  /* 0x000010000b057890 */ /* 0x000fe2000fffe0ff */
[----:B------:R-:W-:Y:S01]  /*3b00*/  SHF.L.U64.HI R57, R20, 0x1, R57 ;  /* 0x0000000114397819 */ /* 0x000fe20000010239 */
[----:B------:R-:W-:Y:S01]  /*3b10*/  UMOV UR14, 0xfffffffe ;  /* 0xfffffffe000e7882 */ /* 0x000fe20000000000 */
[----:B------:R-:W-:Y:S01]  /*3b20*/  SHF.L.U64.HI R58, R28, 0x1, R5 ;  /* 0x000000011c3a7819 */ /* 0x000fe20000010205 */
[----:B------:R-:W-:Y:S01]  /*3b30*/  USHF.R.U32.HI UR5, URZ, 0x4, UR5 ;  /* 0x00000004ff057899 */ /* 0x000fe20008011605 */
[----:B------:R-:W-:Y:S01]  /*3b40*/  SHF.L.U64.HI R59, R21, 0x1, R4 ;  /* 0x00000001153b7819 */ /* 0x000fe20000010204 */
[----:B------:R-:W-:Y:S01]  /*3b50*/  UMOV UR15, 0x7fffbfdf ;  /* 0x7fffbfdf000f7882 */ /* 0x000fe20000000000 */
[----:B------:R-:W-:Y:S01]  /*3b60*/  SHF.L.U64.HI R60, R25, 0x1, R60 ;  /* 0x00000001193c7819 */ /* 0x000fe2000001023c */
[----:B------:R-:W-:Y:S01]  /*3b70*/  USGXT.U32 UR6, UR5, 0xe ;  /* 0x0000000e0506789a */ /* 0x000fe20008000000 */
[----:B------:R-:W-:Y:S01]  /*3b80*/  SHF.L.U64.HI R61, R27, 0x1, R6 ;  /* 0x000000011b3d7819 */ /* 0x000fe20000010206 */
[----:B------:R-:W-:Y:S01]  /*3b90*/  UMOV UR7, URZ ;  /* 0x000000ff00077c82 */ /* 0x000fe20008000000 */
[----:B------:R-:W-:Y:S01]  /*3ba0*/  SHF.L.U64.HI R62, R31, 0x1, R62 ;  /* 0x000000011f3e7819 */ /* 0x000fe2000001023e */
[----:B------:R-:W-:Y:S01]  /*3bb0*/  UIADD3.64 UR14, UPT, UPT, UR6, -UR14, URZ ;  /* 0x8000000e060e7297 */ /* 0x000fe2000fffe0ff */
[----:B------:R-:W-:Y:S01]  /*3bc0*/  SHF.L.U64.HI R63, R23, 0x1, R8 ;  /* 0x00000001173f7819 */ /* 0x000fe20000010208 */
[----:B------:R-:W-:Y:S01]  /*3bd0*/  UMOV UR21, UR16 ;  /* 0x0000001000157c82 */ /* 0x000fe20008000000 */
[----:B------:R-:W-:Y:S01]  /*3be0*/  SHF.L.U64.HI R64, R22, 0x1, R7 ;  /* 0x0000000116407819 */ /* 0x000fe20000010207 */
[----:B------:R-:W-:Y:S01]  /*3bf0*/  UMOV UR22, 0x1 ;  /* 0x0000000100167882 */ /* 0x000fe20000000000 */
[----:B------:R-:W-:Y:S01]  /*3c00*/  SHF.L.U64.HI R65, R24, 0x1, R65 ;  /* 0x0000000118417819 */ /* 0x000fe20000010241 */
[----:B------:R-:W-:Y:S01]  /*3c10*/  UMOV UR5, URZ ;  /* 0x000000ff00057c82 */ /* 0x000fe20008000000 */
[----:B------:R-:W-:-:S02]  /*3c20*/  SHF.L.U64.HI R66, R26, 0x1, R9 ;  /* 0x000000011a427819 */ /* 0x000fc40000010209 */
[----:B------:R-:W-:Y:S02]  /*3c30*/  SHF.L.U64.HI R67, R29, 0x1, R10 ;  /* 0x000000011d437819 */ /* 0x000fe4000001020a */
[----:B------:R-:W-:Y:S02]  /*3c40*/  SHF.L.U64.HI R68, R32, 0x1, R11 ;  /* 0x0000000120447819 */ /* 0x000fe4000001020b */
[----:B------:R-:W-:Y:S02]  /*3c50*/  SHF.L.U64.HI R69, R30, 0x1, R69 ;  /* 0x000000011e457819 */ /* 0x000fe40000010245 */
[----:B------:R-:W-:Y:S02]  /*3c60*/  SHF.L.U64.HI R70, R39, 0x1, R70 ;  /* 0x0000000127467819 */ /* 0x000fe40000010246 */
[----:B------:R-:W-:Y:S02]  /*3c70*/  SHF.L.U64.HI R71, R40, 0x1, R71 ;  /* 0x0000000128477819 */ /* 0x000fe40000010247 */
        /* <DEDUP_REMOVED lines=14> */
[----:B------:R-:W-:-:S07]  /*3d60*/  SHF.L.U64.HI R118, R56, 0x1, R13 ;  /* 0x0000000138767819 */ /* 0x000fce000001020d */
.L_x_11:
[C---:B------:R-:W-:Y:S02]  /*3d70*/  ISETP.GT.AND P5, PT, R3.reuse, 0x2, PT ;  /* 0x000000020300780c */ /* 0x040fe40003fa4270 */
[C---:B------:R-:W-:Y:S02]  /*3d80*/  ISETP.GT.AND P4, PT, R3.reuse, 0x3, PT ;  /* 0x000000030300780c */ /* 0x040fe40003f84270 */
[-C--:B------:R-:W-:Y:S02]  /*3d90*/  LEA R6, P3, R20, R119.reuse, 0x1 ;  /* 0x0000007714067211 */ /* 0x080fe400078608ff */
[----:B------:R-:W-:Y:S02]  /*3da0*/  LEA R8, P6, R28, R119, 0x1 ;  /* 0x000000771c087211 */ /* 0x000fe400078c08ff */
[----:B------:R-:W-:Y:S01]  /*3db0*/  PRMT R124, RZ, 0x7610, R124 ;  /* 0x00007610ff7c7816 */ /* 0x000fe2000000007c */
[C---:B------:R-:W-:Y:S01]  /*3dc0*/  IMAD.X R7, R120.reuse, 0x1, R57, P3 ;  /* 0x0000000178077824 */ /* 0x040fe200018e0639 */
[----:B------:R-:W-:Y:S01]  /*3dd0*/  PRMT R123, RZ, 0x7610, R123 ;  /* 0x00007610ff7b7816 */ /* 0x000fe2000000007b */
[----:B------:R-:W-:Y:S01]  /*3de0*/  IMAD.X R9, R120, 0x1, R58, P6 ;  /* 0x0000000178097824 */ /* 0x000fe200030e063a */
[----:B------:R-:W-:-:S02]  /*3df0*/  ISETP.GT.AND P3, PT, R3, 0x4, PT ;  /* 0x000000040300780c */ /* 0x000fc40003f64270 */
[----:B------:R-:W-:Y:S01]  /*3e00*/  ISETP.GT.AND P6, PT, R3, 0x5, PT ;  /* 0x000000050300780c */ /* 0x000fe20003fc4270 */
[----:B------:R0:W2:Y:S01]  /*3e10*/  @P5 LDG.E.U16 R124, desc[UR24][R6.64] ;  /* 0x00000018067c5981 */ /* 0x0000a2000c1e1500 */
[----:B------:R-:W-:-:S03]  /*3e20*/  LEA R10, P5, R21, R119, 0x1 ;  /* 0x00000077150a7211 */ /* 0x000fc600078a08ff */
[----:B------:R1:W2:Y:S01]  /*3e30*/  @P4 LDG.E.U16 R123, desc[UR24][R8.64] ;  /* 0x00000018087b4981 */ /* 0x0002a2000c1e1500 */
[----:B------:R-:W-:Y:S01]  /*3e40*/  LEA R4, P4, R25, R119, 0x1 ;  /* 0x0000007719047211 */ /* 0x000fe200078808ff */
[C---:B------:R-:W-:Y:S01]  /*3e50*/  IMAD.X R11, R120.reuse, 0x1, R59, P5 ;  /* 0x00000001780b7824 */ /* 0x040fe200028e063b */
[----:B------:R-:W-:Y:S02]  /*3e60*/  PRMT R121, RZ, 0x7610, R121 ;  /* 0x00007610ff797816 */ /* 0x000fe40000000079 */
[----:B------:R-:W-:Y:S01]  /*3e70*/  PRMT R122, RZ, 0x7610, R122 ;  /* 0x00007610ff7a7816 */ /* 0x000fe2000000007a */
[----:B------:R-:W-:Y:S01]  /*3e80*/  IMAD.X R5, R120, 0x1, R60, P4 ;  /* 0x0000000178057824 */ /* 0x000fe200020e063c */
[C---:B------:R-:W-:Y:S02]  /*3e90*/  ISETP.GT.AND P5, PT, R3.reuse, 0x6, PT ;  /* 0x000000060300780c */ /* 0x040fe40003fa4270 */
[----:B------:R3:W4:Y:S01]  /*3ea0*/  @P3 LDG.E.U16 R121, desc[UR24][R10.64] ;  /* 0x000000180a793981 */ /* 0x000722000c1e1500 */
[----:B------:R-:W-:-:S02]  /*3eb0*/  ISETP.GT.AND P4, PT, R3, 0x7, PT ;  /* 0x000000070300780c */ /* 0x000fc40003f84270 */
[-C--:B0-----:R-:W-:Y:S01]  /*3ec0*/  LEA R6, P3, R27, R119.reuse, 0x1 ;  /* 0x000000771b067211 */ /* 0x081fe200078608ff */
[----:B------:R0:W4:Y:S01]  /*3ed0*/  @P6 LDG.E.U16 R122, desc[UR24][R4.64] ;  /* 0x00000018047a6981 */ /* 0x000122000c1e1500 */
[----:B-1----:R-:W-:Y:S02]  /*3ee0*/  LEA R8, P6, R31, R119, 0x1 ;  /* 0x000000771f087211 */ /* 0x002fe400078c08ff */
[----:B------:R-:W-:Y:S01]  /*3ef0*/  PRMT R19, RZ, 0x7610, R19 ;  /* 0x00007610ff137816 */ /* 0x000fe20000000013 */
[C---:B------:R-:W-:Y:S01]  /*3f00*/  IMAD.X R7, R120.reuse, 0x1, R61, P3 ;  /* 0x0000000178077824 */ /* 0x040fe200018e063d */
[----:B------:R-:W-:Y:S01]  /*3f10*/  PRMT R18, RZ, 0x7610, R18 ;  /* 0x00007610ff127816 */ /* 0x000fe20000000012 */
[----:B------:R-:W-:Y:S01]  /*3f20*/  IMAD.X R9, R120, 0x1, R62, P6 ;  /* 0x0000000178097824 */ /* 0x000fe200030e063e */
[C---:B------:R-:W-:Y:S02]  /*3f30*/  ISETP.GT.AND P3, PT, R3.reuse, 0x8, PT ;  /* 0x000000080300780c */ /* 0x040fe40003f64270 */
[----:B------:R1:W5:Y:S01]  /*3f40*/  @P5 LDG.E.U16 R19, desc[UR24][R6.64] ;  /* 0x0000001806135981 */ /* 0x000362000c1e1500 */
[----:B------:R-:W-:-:S02]  /*3f50*/  ISETP.GT.AND P6, PT, R3, 0x9, PT ;  /* 0x000000090300780c */ /* 0x000fc40003fc4270 */
[-C--:B---3--:R-:W-:Y:S01]  /*3f60*/  LEA R10, P5, R23, R119.reuse, 0x1 ;  /* 0x00000077170a7211 */ /* 0x088fe200078a08ff */
[----:B------:R3:W5:Y:S01]  /*3f70*/  @P4 LDG.E.U16 R18, desc[UR24][R8.64] ;  /* 0x0000001808124981 */ /* 0x000762000c1e1500 */
[----:B0-----:R-:W-:Y:S02]  /*3f80*/  LEA R4, P4, R22, R119, 0x1 ;  /* 0x0000007716047211 */ /* 0x001fe400078808ff */
[----:B------:R-:W-:Y:S01]  /*3f90*/  PRMT R15, RZ, 0x7610, R15 ;  /* 0x00007610ff0f7816 */ /* 0x000fe2000000000f */
[C---:B------:R-:W-:Y:S01]  /*3fa0*/  IMAD.X R11, R120.reuse, 0x1, R63, P5 ;  /* 0x00000001780b7824 */ /* 0x040fe200028e063f */
[----:B------:R-:W-:Y:S01]  /*3fb0*/  PRMT R14, RZ, 0x7610, R14 ;  /* 0x00007610ff0e7816 */ /* 0x000fe2000000000e */
[----:B------:R-:W-:Y:S01]  /*3fc0*/  IMAD.X R5, R120, 0x1, R64, P4 ;  /* 0x0000000178057824 */ /* 0x000fe200020e0640 */
[C---:B------:R-:W-:Y:S02]  /*3fd0*/  ISETP.GT.AND P5, PT, R3.reuse, 0xa, PT ;  /* 0x0000000a0300780c */ /* 0x040fe40003fa4270 */
[----:B------:R0:W5:Y:S01]  /*3fe0*/  @P3 LDG.E.U16 R15, desc[UR24][R10.64] ;  /* 0x000000180a0f3981 */ /* 0x000162000c1e1500 */
[----:B------:R-:W-:-:S02]  /*3ff0*/  ISETP.GT.AND P4, PT, R3, 0xb, PT ;  /* 0x0000000b0300780c */ /* 0x000fc40003f84270 */
[-C--:B-1----:R-:W-:Y:S01]  /*4000*/  LEA R6, P3, R24, R119.reuse, 0x1 ;  /* 0x0000007718067211 */ /* 0x082fe200078608ff */
[----:B------:R1:W5:Y:S01]  /*4010*/  @P6 LDG.E.U16 R14, desc[UR24][R4.64] ;  /* 0x00000018040e6981 */ /* 0x000362000c1e1500 */
[----:B---3--:R-:W-:Y:S02]  /*4020*/  LEA R8, P6, R26, R119, 0x1 ;  /* 0x000000771a087211 */ /* 0x008fe400078c08ff */
[----:B------:R-:W-:Y:S01]  /*4030*/  PRMT R17, RZ, 0x7610, R17 ;  /* 0x00007610ff117816 */ /* 0x000fe20000000011 */
[C---:B------:R-:W-:Y:S01]  /*4040*/  IMAD.X R7, R120.reuse, 0x1, R65, P3 ;  /* 0x0000000178077824 */ /* 0x040fe200018e0641 */
[----:B------:R-:W-:Y:S01]  /*4050*/  PRMT R16, RZ, 0x7610, R16 ;  /* 0x00007610ff107816 */ /* 0x000fe20000000010 */
[----:B------:R-:W-:Y:S01]  /*4060*/  IMAD.X R9, R120, 0x1, R66, P6 ;  /* 0x0000000178097824 */ /* 0x000fe200030e0642 */
[C---:B------:R-:W-:Y:S02]  /*4070*/  ISETP.GT.AND P3, PT, R3.reuse, 0xc, PT ;  /* 0x0000000c0300780c */ /* 0x040fe40003f64270 */
[----:B------:R3:W5:Y:S01]  /*4080*/  @P5 LDG.E.U16 R17, desc[UR24][R6.64] ;  /* 0x0000001806115981 */ /* 0x000762000c1e1500 */
[----:B------:R-:W-:-:S02]  /*4090*/  ISETP.GT.AND P6, PT, R3, 0xd, PT ;  /* 0x0000000d0300780c */ /* 0x000fc40003fc4270 */
[-C--:B0-----:R-:W-:Y:S01]  /*40a0*/  LEA R10, P5, R29, R119.reuse, 0x1 ;  /* 0x000000771d0a7211 */ /* 0x081fe200078a08ff */
[----:B------:R0:W5:Y:S01]  /*40b0*/  @P4 LDG.E.U16 R16, desc[UR24][R8.64] ;  /* 0x0000001808104981 */ /* 0x000162000c1e1500 */
        /* <DEDUP_REMOVED lines=20> */
[-C--:B---3--:R-:W-:Y:S02]  /*4200*/  LEA R4, P3, R41, R119.reuse, 0x1 ;  /* 0x0000007729047211 */ /* 0x088fe400078608ff */
[----:B------:R-:W-:Y:S01]  /*4210*/  PRMT R130, RZ, 0x7610, R130 ;  /* 0x00007610ff827816 */ /* 0x000fe20000000082 */
[C---:B------:R-:W-:Y:S01]  /*4220*/  IMAD.X R11, R120.reuse, 0x1, R71, P6 ;  /* 0x00000001780b7824 */ /* 0x040fe200030e0647 */
[----:B------:R-:W-:Y:S01]  /*4230*/  PRMT R129, RZ, 0x7610, R129 ;  /* 0x00007610ff817816 */ /* 0x000fe20000000081 */
[----:B------:R-:W-:Y:S01]  /*4240*/  IMAD.X R5, R120, 0x1, R72, P3 ;  /* 0x0000000178057824 */ /* 0x000fe200018e0648 */
[C---:B------:R-:W-:Y:S02]  /*4250*/  ISETP.GT.AND P6, PT, R3.reuse, 0x12, PT ;  /* 0x000000120300780c */ /* 0x040fe40003fc4270 */
[----:B------:R-:W-:Y:S01]  /*4260*/  ISETP.GT.AND P3, PT, R3, 0x13, PT ;  /* 0x000000130300780c */ /* 0x000fe20003f64270 */
[----:B------:R3:W5:Y:S01]  /*4270*/  @P4 LDG.E.U16 R130, desc[UR24][R10.64] ;  /* 0x000000180a824981 */ /* 0x000762000c1e1500 */
[----:B0-----:R-:W-:-:S03]  /*4280*/  LEA R6, P4, R42, R119, 0x1 ;  /* 0x000000772a067211 */ /* 0x001fc600078808ff */
[----:B------:R0:W5:Y:S01]  /*4290*/  @P5 LDG.E.U16 R129, desc[UR24][R4.64] ;  /* 0x0000001804815981 */ /* 0x000162000c1e1500 */
[-C--:B-1----:R-:W-:Y:S01]  /*42a0*/  LEA R8, P5, R43, R119.reuse, 0x1 ;  /* 0x000000772b087211 */ /* 0x082fe200078a08ff */
[C---:B------:R-:W-:Y:S01]  /*42b0*/  IMAD.X R7, R120.reuse, 0x1, R73, P4 ;  /* 0x0000000178077824 */ /* 0x040fe200020e0649 */
[----:B------:R-:W-:Y:S02]  /*42c0*/  PRMT R132, RZ, 0x7610, R132 ;  /* 0x00007610ff847816 */ /* 0x000fe40000000084 */
[----:B------:R-:W-:Y:S01]  /*42d0*/  PRMT R131, RZ, 0x7610, R131 ;  /* 0x00007610ff837816 */ /* 0x000fe20000000083 */
[----:B------:R-:W-:Y:S01]  /*42e0*/  IMAD.X R9, R120, 0x1, R74, P5 ;  /* 0x0000000178097824 */ /* 0x000fe200028e064a */
[C---:B------:R-:W-:Y:S02]  /*42f0*/  ISETP.GT.AND P4, PT, R3.reuse, 0x14, PT ;  /* 0x000000140300780c */ /* 0x040fe40003f84270 */
[----:B------:R-:W-:Y:S01]  /*4300*/  ISETP.GT.AND P5, PT, R3, 0x15, PT ;  /* 0x000000150300780c */ /* 0x000fe20003fa4270 */
[----:B------:R1:W5:Y:S01]  /*4310*/  @P6 LDG.E.U16 R132, desc[UR24][R6.64] ;  /* 0x0000001806846981 */ /* 0x000362000c1e1500 */
[----:B---3--:R-:W-:-:S03]  /*4320*/  LEA R10, P6, R44, R119, 0x1 ;  /* 0x000000772c0a7211 */ /* 0x008fc600078c08ff */
[----:B------:R3:W5:Y:S01]  /*4330*/  @P3 LDG.E.U16 R131, desc[UR24][R8.64] ;  /* 0x0000001808833981 */ /* 0x000762000c1e1500 */
[-C--:B0-----:R-:W-:Y:S01]  /*4340*/  LEA R4, P3, R45, R119.reuse, 0x1 ;  /* 0x000000772d047211 */ /* 0x081fe200078608ff */
[C---:B------:R-:W-:Y:S01]  /*4350*/  IMAD.X R11, R120.reuse, 0x1, R75, P6 ;  /* 0x00000001780b7824 */ /* 0x040fe200030e064b */
[----:B------:R-:W-:Y:S02]  /*4360*/  PRMT R134, RZ, 0x7610, R134 ;  /* 0x00007610ff867816 */ /* 0x000fe40000000086 */
[----:B------:R-:W-:Y:S01]  /*4370*/  PRMT R133, RZ, 0x7610, R133 ;  /* 0x00007610ff857816 */ /* 0x000fe20000000085 */
[----:B------:R-:W-:Y:S01]  /*4380*/  IMAD.X R5, R120, 0x1, R108, P3 ;  /* 0x0000000178057824 */ /* 0x000fe200018e066c */
[C---:B------:R-:W-:Y:S02]  /*4390*/  ISETP.GT.AND P6, PT, R3.reuse, 0x16, PT ;  /* 0x000000160300780c */ /* 0x040fe40003fc4270 */
[----:B------:R-:W-:Y:S01]  /*43a0*/  ISETP.GT.AND P3, PT, R3, 0x17, PT ;  /* 0x000000170300780c */ /* 0x000fe20003f64270 */
[----:B------:R0:W5:Y:S01]  /*43b0*/  @P4 LDG.E.U16 R134, desc[UR24][R10.64] ;  /* 0x000000180a864981 */ /* 0x000162000c1e1500 */
[----:B-1----:R-:W-:-:S03]  /*43c0*/  LEA R6, P4, R46, R119, 0x1 ;  /* 0x000000772e067211 */ /* 0x002fc600078808ff */
[----:B------:R1:W5:Y:S01]  /*43d0*/  @P5 LDG.E.U16 R133, desc[UR24][R4.64] ;  /* 0x0000001804855981 */ /* 0x000362000c1e1500 */
[-C--:B---3--:R-:W-:Y:S01]  /*43e0*/  LEA R8, P5, R47, R119.reuse, 0x1 ;  /* 0x000000772f087211 */ /* 0x088fe200078a08ff */
[C---:B------:R-:W-:Y:S01]  /*43f0*/  IMAD.X R7, R120.reuse, 0x1, R109, P4 ;  /* 0x0000000178077824 */ /* 0x040fe200020e066d */
[----:B------:R-:W-:Y:S02]  /*4400*/  PRMT R136, RZ, 0x7610, R136 ;  /* 0x00007610ff887816 */ /* 0x000fe40000000088 */
        /* <DEDUP_REMOVED lines=16> */
[----:B------:R-:W5:Y:S01]  /*4510*/  @P5 LDG.E.U16 R137, desc[UR24][R4.64] ;  /* 0x0000001804895981 */ /* 0x000f62000c1e1500 */
        /* <DEDUP_REMOVED lines=8> */
[----:B------:R-:W-:-:S03]  /*45a0*/  LEA R12, P6, R52, R119, 0x1 ;  /* 0x00000077340c7211 */ /* 0x000fc600078c08ff */
[----:B------:R3:W5:Y:S01]  /*45b0*/  @P3 LDG.E.U16 R142, desc[UR24][R8.64] ;  /* 0x00000018088e3981 */ /* 0x000762000c1e1500 */
[-C--:B-1----:R-:W-:Y:S01]  /*45c0*/  LEA R10, P3, R53, R119.reuse, 0x1 ;  /* 0x00000077350a7211 */ /* 0x082fe200078608ff */
[C---:B------:R-:W-:Y:S01]  /*45d0*/  IMAD.X R13, R120.reuse, 0x1, R115, P6 ;  /* 0x00000001780d7824 */ /* 0x040fe200030e0673 */
[----:B------:R-:W-:Y:S02]  /*45e0*/  PRMT R143, RZ, 0x7610, R143 ;  /* 0x00007610ff8f7816 */ /* 0x000fe4000000008f */
[----:B------:R-:W-:Y:S01]  /*45f0*/  PRMT R144, RZ, 0x7610, R144 ;  /* 0x00007610ff907816 */ /* 0x000fe20000000090 */
[----:B------:R-:W-:Y:S01]  /*4600*/  IMAD.X R11, R120, 0x1, R116, P3 ;  /* 0x00000001780b7824 */ /* 0x000fe200018e0674 */
[-C--:B0-----:R-:W-:Y:S02]  /*4610*/  LEA R6, P6, R54, R119.reuse, 0x1 ;  /* 0x0000007736067211 */ /* 0x081fe400078c08ff */
[----:B------:R-:W5:Y:S01]  /*4620*/  @P4 LDG.E.U16 R143, desc[UR24][R12.64] ;  /* 0x000000180c8f4981 */ /* 0x000f62000c1e1500 */
[----:B------:R-:W-:-:S03]  /*4630*/  IADD3 R4, P4, PT, R20, R119, RZ ;  /* 0x0000007714047210 */ /* 0x000fc60007f9e0ff */
[----:B------:R0:W5:Y:S01]  /*4640*/  @P5 LDG.E.U16 R144, desc[UR24][R10.64] ;  /* 0x000000180a905981 */ /* 0x000162000c1e1500 */
[----:B---3--:R-:W-:Y:S01]  /*4650*/  LEA R8, P5, R56, R119, 0x1 ;  /* 0x0000007738087211 */ /* 0x008fe200078a08ff */
[C---:B------:R-:W-:Y:S01]  /*4660*/  IMAD.X R5, R120.reuse, 0x1, R55, P4 ;  /* 0x0000000178057824 */ /* 0x040fe200020e0637 */
[C---:B------:R-:W-:Y:S01]  /*4670*/  ISETP.GT.AND P3, PT, R3.reuse, RZ, PT ;  /* 0x000000ff0300720c */ /* 0x040fe20003f64270 */
[C---:B------:R-:W-:Y:S01]  /*4680*/  IMAD.X R7, R120.reuse, 0x1, R117, P6 ;  /* 0x0000000178077824 */ /* 0x040fe200030e0675 */
[C---:B------:R-:W-:Y:S01]  /*4690*/  ISETP.GT.AND P4, PT, R3.reuse, 0x1e, PT ;  /* 0x0000001e0300780c */ /* 0x040fe20003f84270 */
[----:B------:R-:W-:Y:S01]  /*46a0*/  IMAD.X R9, R120, 0x1, R118, P5 ;  /* 0x0000000178097824 */ /* 0x000fe200028e0676 */
[C---:B------:R-:W-:Y:S02]  /*46b0*/  ISETP.GT.AND P6, PT, R3.reuse, 0x1f, PT ;  /* 0x0000001f0300780c */ /* 0x040fe40003fc4270 */
[----:B------:R-:W-:Y:S01]  /*46c0*/  ISETP.GT.AND P5, PT, R3, 0x1, PT ;  /* 0x000000010300780c */ /* 0x000fe20003fa4270 */
[----:B------:R-:W-:Y:S01]  /*46d0*/  USHF.L.U32 UR4, UR4, 0x1f, URZ ;  /* 0x0000001f04047899 */ /* 0x000fe200080006ff */
[----:B------:R-:W-:-:S02]  /*46e0*/  PRMT R139, RZ, 0x7610, R139 ;  /* 0x00007610ff8b7816 */ /* 0x000fc4000000008b */
[----:B------:R-:W-:Y:S02]  /*46f0*/  PRMT R145, RZ, 0x7610, R145 ;  /* 0x00007610ff917816 */ /* 0x000fe40000000091 */
[----:B------:R-:W-:Y:S01]  /*4700*/  PRMT R146, RZ, 0x7610, R146 ;  /* 0x00007610ff927816 */ /* 0x000fe20000000092 */
[----:B0-----:R-:W-:Y:S01]  /*4710*/  @P3 IMAD.MOV.U32 R10, RZ, RZ, R119 ;  /* 0x000000ffff0a3224 */ /* 0x001fe200078e0077 */
[----:B------:R-:W-:Y:S01]  /*4720*/  PRMT R140, RZ, 0x7610, R140 ;  /* 0x00007610ff8c7816 */ /* 0x000fe2000000008c */
[----:B------:R-:W-:Y:S01]  /*4730*/  @P3 IMAD.MOV.U32 R11, RZ, RZ, R120 ;  /* 0x000000ffff0b3224 */ /* 0x000fe200078e0078 */
[----:B------:R-:W5:Y:S01]  /*4740*/  @P4 LDG.E.U16 R145, desc[UR24][R6.64] ;  /* 0x0000001806914981 */ /* 0x000f62000c1e1500 */
[----:B------:R-:W-:-:S03]  /*4750*/  IMAD.U32 R12, RZ, RZ, UR4 ;  /* 0x00000004ff0c7e24 */ /* 0x000fc6000f8e00ff */
[----:B------:R-:W5:Y:S04]  /*4760*/  @P3 LDG.E.U16 R139, desc[UR24][R10.64] ;  /* 0x000000180a8b3981 */ /* 0x000f68000c1e1500 */
[----:B------:R-:W5:Y:S04]  /*4770*/  @P6 LDG.E.U16 R146, desc[UR24][R8.64] ;  /* 0x0000001808926981 */ /* 0x000f68000c1e1500 */
[----:B------:R2:W5:Y:S01]  /*4780*/  @P5 LDG.E.U16 R140, desc[UR24][R4.64] ;  /* 0x00000018048c5981 */ /* 0x000562000c1e1500 */
[----:B------:R-:W0:Y:S01]  /*4790*/  SYNCS.PHASECHK.TRANS64.TRYWAIT P3, [UR13], R12 ;  /* 0x0000000cff0075a7 */ /* 0x000e22000806110d */
[----:B--2---:R-:W-:-:S02]  /*47a0*/  PRMT R5, R124, 0x5410, R123 ;  /* 0x000054107c057816 */ /* 0x004fc4000000007b */
[----:B----4-:R-:W-:Y:S01]  /*47b0*/  PRMT R6, R121, 0x5410, R122 ;  /* 0x0000541079067816 */ /* 0x010fe2000000007a */
[----:B0-----:R-:W-:Y:S06]  /*47c0*/  @!P3 BRA `(.L_x_9) ;  /* 0x0000002400e4b947 */ /* 0x001fec0003800000 */
.L_x_17:
[----:B-----5:R-:W-:Y:S01]  /*47d0*/  PRMT R7, R19, 0x5410, R18 ;  /* 0x0000541013077816 */ /* 0x020fe20000000012 */
[C---:B------:R-:W-:Y:S01]  /*47e0*/  IMAD.WIDE R78, R38.reuse, 0x2, R78 ;  /* 0x00000002264e7825 */ /* 0x040fe200078e024e */
[----:B------:R-:W-:Y:S02]  /*47f0*/  PRMT R8, R15, 0x5410, R14 ;  /* 0x000054100f087816 */ /* 0x000fe4000000000e */
[----:B------:R-:W-:Y:S01]  /*4800*/  PRMT R9, R17, 0x5410, R16 ;  /* 0x0000541011097816 */ /* 0x000fe20000000010 */
[----:B------:R-:W-:Y:S01]  /*4810*/  IMAD.WIDE R82, R38, 0x2, R82 ;  /* 0x0000000226527825 */ /* 0x000fe200078e0252 */
[----:B------:R-:W-:Y:S02]  /*4820*/  PRMT R10, R126, 0x5410, R125 ;  /* 0x000054107e0a7816 */ /* 0x000fe4000000007d */
[----:B------:R-:W-:Y:S01]  /*4830*/  PRMT R11, R128, 0x5410, R127 ;  /* 0x00005410800b7816 */ /* 0x000fe2000000007f */
[----:B------:R-:W-:Y:S01]  /*4840*/  IMAD.WIDE R86, R38, 0x2, R86 ;  /* 0x0000000226567825 */ /* 0x000fe200078e0256 */
[----:B------:R-:W-:-:S02]  /*4850*/  PRMT R12, R130, 0x5410, R129 ;  /* 0x00005410820c7816 */ /* 0x000fc40000000081 */
[----:B------:R-:W-:Y:S01]  /*4860*/  PRMT R13, R132, 0x5410, R131 ;  /* 0x00005410840d7816 */ /* 0x000fe20000000083 */
[----:B------:R-:W-:Y:S01]  /*4870*/  IMAD.WIDE R90, R38, 0x2, R90 ;  /* 0x00000002265a7825 */ /* 0x000fe200078e025a */
        /* <DEDUP_REMOVED lines=10> */
[----:B------:R-:W-:Y:S01]  /*4920*/  ISETP.GE.AND P3, PT, R34, R3, PT ;  /* 0x000000032200720c */ /* 0x000fe20003f66270 */
[C---:B------:R-:W-:Y:S01]  /*4930*/  IMAD.WIDE R106, R38.reuse, 0x2, R106 ;  /* 0x00000002266a7825 */ /* 0x040fe200078e026a */
[----:B------:R0:W-:Y:S01]  /*4940*/  STTM.x16 tmem[UR12+0x40], R4 ;  /* 0x00004004000079ed */ /* 0x0001e2000824000c */
[----:B------:R-:W1:Y:S02]  /*4950*/  FENCE.VIEW.ASYNC.T ;  /* 0x00000000000073c6 */ /* 0x000e640000000200 */
[----:B------:R-:W-:-:S04]  /*4960*/  IMAD.WIDE R80, R38, 0x2, R80 ;  /* 0x0000000226507825 */ /* 0x000fc800078e0250 */
[----:B------:R-:W-:-:S04]  /*4970*/  IMAD.WIDE R84, R38, 0x2, R84 ;  /* 0x0000000226547825 */ /* 0x000fc800078e0254 */
[----:B------:R-:W-:-:S04]  /*4980*/  IMAD.WIDE R88, R38, 0x2, R88 ;  /* 0x0000000226587825 */ /* 0x000fc800078e0258 */
[----:B------:R-:W-:-:S04]  /*4990*/  IMAD.WIDE R92, R38, 0x2, R92 ;  /* 0x00000002265c7825 */ /* 0x000fc800078e025c */
[----:B------:R-:W-:-:S04]  /*49a0*/  IMAD.WIDE R96, R38, 0x2, R96 ;  /* 0x0000000226607825 */ /* 0x000fc800078e0260 */
[----:B------:R-:W-:-:S04]  /*49b0*/  IMAD.WIDE R100, R38, 0x2, R100 ;  /* 0x0000000226647825 */ /* 0x000fc800078e0264 */
[----:B------:R-:W-:-:S04]  /*49c0*/  IMAD.WIDE R104, R38, 0x2, R104 ;  /* 0x0000000226687825 */ /* 0x000fc800078e0268 */
[----:B------:R-:W-:Y:S01]  /*49d0*/  IMAD.WIDE R76, R38, 0x2, R76 ;  /* 0x00000002264c7825 */ /* 0x000fe200078e024c */
[----:B0-----:R-:W-:Y:S01]  /*49e0*/  PRMT R5, RZ, 0x7610, R5 ;  /* 0x00007610ff057816 */ /* 0x001fe20000000005 */
[----:B-1----:R-:W-:Y:S01]  /*49f0*/  BAR.SYNC.DEFER_BLOCKING 0x0 ;  /* 0x0000000000007b1d */ /* 0x002fe20000010000 */
[----:B------:R-:W-:Y:S02]  /*4a00*/  PRMT R7, RZ, 0x7610, R7 ;  /* 0x00007610ff077816 */ /* 0x000fe40000000007 */
[----:B------:R-:W-:Y:S02]  /*4a10*/  PRMT R9, RZ, 0x7610, R9 ;  /* 0x00007610ff097816 */ /* 0x000fe40000000009 */
[----:B------:R-:W-:Y:S02]  /*4a20*/  PRMT R11, RZ, 0x7610, R11 ;  /* 0x00007610ff0b7816 */ /* 0x000fe4000000000b */
[----:B------:R-:W-:Y:S02]  /*4a30*/  PRMT R13, RZ, 0x7610, R13 ;  /* 0x00007610ff0d7816 */ /* 0x000fe4000000000d */
[----:B------:R-:W-:-:S02]  /*4a40*/  PRMT R15, RZ, 0x7610, R15 ;  /* 0x00007610ff0f7816 */ /* 0x000fc4000000000f */
[----:B------:R-:W-:Y:S02]  /*4a50*/  PRMT R17, RZ, 0x7610, R17 ;  /* 0x00007610ff117816 */ /* 0x000fe40000000011 */
[----:B------:R-:W-:Y:S02]  /*4a60*/  PRMT R19, RZ, 0x7610, R19 ;  /* 0x00007610ff137816 */ /* 0x000fe40000000013 */
[----:B------:R-:W-:Y:S02]  /*4a70*/  PRMT R4, RZ, 0x7610, R4 ;  /* 0x00007610ff047816 */ /* 0x000fe40000000004 */
[----:B------:R-:W-:Y:S02]  /*4a80*/  PRMT R6, RZ, 0x7610, R6 ;  /* 0x00007610ff067816 */ /* 0x000fe40000000006 */
[----:B------:R-:W-:Y:S02]  /*4a90*/  PRMT R8, RZ, 0x7610, R8 ;  /* 0x00007610ff087816 */ /* 0x000fe40000000008 */
[----:B------:R-:W-:-:S02]  /*4aa0*/  PRMT R10, RZ, 0x7610, R10 ;  /* 0x00007610ff0a7816 */ /* 0x000fc4000000000a */
[----:B------:R-:W-:Y:S01]  /*4ab0*/  PRMT R12, RZ, 0x7610, R12 ;  /* 0x00007610ff0c7816 */ /* 0x000fe2000000000c */
[----:B------:R-:W2:Y:S01]  /*4ac0*/  @!P3 LDG.E.U16 R5, desc[UR24][R106.64] ;  /* 0x000000186a05b981 */ /* 0x000ea2000c1e1500 */
[----:B------:R-:W-:Y:S02]  /*4ad0*/  PRMT R14, RZ, 0x7610, R14 ;  /* 0x00007610ff0e7816 */ /* 0x000fe4000000000e */
[----:B------:R-:W-:Y:S01]  /*4ae0*/  PRMT R16, RZ, 0x7610, R16 ;  /* 0x00007610ff107816 */ /* 0x000fe20000000010 */
[----:B------:R-:W3:Y:S01]  /*4af0*/  @!P3 LDG.E.U16 R7, desc[UR24][R102.64] ;  /* 0x000000186607b981 */ /* 0x000ee2000c1e1500 */
[----:B------:R-:W-:-:S03]  /*4b00*/  PRMT R18, RZ, 0x7610, R18 ;  /* 0x00007610ff127816 */ /* 0x000fc60000000012 */
[----:B------:R-:W4:Y:S04]  /*4b10*/  @!P3 LDG.E.U16 R9, desc[UR24][R98.64] ;  /* 0x000000186209b981 */ /* 0x000f28000c1e1500 */
        /* <DEDUP_REMOVED lines=12> */
[----:B------:R-:W4:Y:S01]  /*4be0*/  @!P3 LDG.E.U16 R18, desc[UR24][R76.64] ;  /* 0x000000184c12b981 */ /* 0x000f22000c1e1500 */
[----:B------:R-:W-:Y:S01]  /*4bf0*/  BAR.SYNC.DEFER_BLOCKING 0x0 ;  /* 0x0000000000007b1d */ /* 0x000fe20000010000 */
[----:B------:R-:W-:-:S04]  /*4c00*/  ULEA UR13, UR22, UR11, 0x3 ;  /* 0x0000000b160d7291 */ /* 0x000fc8000f8e18ff */
[----:B------:R-:W-:Y:S01]  /*4c10*/  UIADD3 UR13, UPT, UPT, UR13, 0x2000, URZ ;  /* 0x000020000d0d7890 */ /* 0x000fe2000fffe0ff */
[----:B--2---:R0:W-:Y:S04]  /*4c20*/  STS.U16 [R36+UR11+0x1000], R5 ;  /* 0x0010000524007988 */ /* 0x0041e8000800040b */
[----:B---3--:R0:W-:Y:S04]  /*4c30*/  STS.U16 [R36+UR11+0x1200], R7 ;  /* 0x0012000724007988 */ /* 0x0081e8000800040b */
[----:B----4-:R0:W-:Y:S04]  /*4c40*/  STS.U16 [R36+UR11+0x1400], R9 ;  /* 0x0014000924007988 */ /* 0x0101e8000800040b */
[----:B------:R0:W-:Y:S04]  /*4c50*/  STS.U16 [R36+UR11+0x1600], R11 ;  /* 0x0016000b24007988 */ /* 0x0001e8000800040b */
        /* <DEDUP_REMOVED lines=13> */
[----:B-1----:R-:W1:Y:S02]  /*4d30*/  FENCE.VIEW.ASYNC.S ;  /* 0x00000000000073c6 */ /* 0x002e640000000000 */
[----:B-1----:R-:W-:Y:S06]  /*4d40*/  BAR.SYNC.DEFER_BLOCKING 0x0 ;  /* 0x0000000000007b1d */ /* 0x002fec0000010000 */
[----:B------:R-:W-:Y:S05]  /*4d50*/  @P0 BRA `(.L_x_10) ;  /* 0x0000000000380947 */ /* 0x000fea0003800000 */
[----:B------:R-:W-:Y:S01]  /*4d60*/  UIADD3 UR23, UPT, UPT, UR10, 0x48, URZ ;  /* 0x000000480a177890 */ /* 0x000fe2000fffe0ff */
[----:B------:R-:W-:Y:S01]  /*4d70*/  UMOV UR16, UR6 ;  /* 0x0000000600107c82 */ /* 0x000fe20008000000 */
[----:B------:R-:W-:Y:S01]  /*4d80*/  UMOV UR17, 0x80004020 ;  /* 0x8000402000117882 */ /* 0x000fe20000000000 */
[----:B------:R-:W-:Y:S01]  /*4d90*/  UMOV UR18, 0x0 ;  /* 0x0000000000127882 */ /* 0x000fe20000000000 */
[----:B------:R-:W-:Y:S01]  /*4da0*/  UMOV UR19, 0x8100490 ;  /* 0x0810049000137882 */ /* 0x000fe20000000000 */
[----:B------:R-:W-:Y:S01]  /*4db0*/  UMOV UR8, UR13 ;  /* 0x0000000d00087c82 */ /* 0x000fe20008000000 */
[----:B------:R-:W-:Y:S01]  /*4dc0*/  UMOV UR9, URZ ;  /* 0x000000ff00097c82 */ /* 0x000fe20008000000 */
[----:B------:R-:W-:Y:S01]  /*4dd0*/  UMOV UR26, 0x0 ;  /* 0x00000000001a7882 */ /* 0x000fe20000000000 */
[----:B------:R-:W-:Y:S01]  /*4de0*/  UMOV UR27, 0x8100490 ;  /* 0x08100490001b7882 */ /* 0x000fe20000000000 */
[----:B------:R1:W-:Y:S01]  /*4df0*/  UTCHMMA tmem[UR20], gdesc[UR16], tmem[UR10], tmem[UR18], idesc[UR19], UPT ;  /* 0x00ff1210140079ea */ /* 0x0003e2000b80000a */
[----:B------:R-:W-:Y:S01]  /*4e00*/  UMOV UR4, UR8 ;  /* 0x0000000800047c82 */ /* 0x000fe20008000000 */
[----:B------:R1:W-:Y:S01]  /*4e10*/  UTCHMMA tmem[UR23], gdesc[UR14], tmem[UR10], tmem[UR26], idesc[UR27], UPT ;  /* 0x00ff1a0e170079ea */ /* 0x0003e2000b80000a */
[----:B------:R1:W-:Y:S01]  /*4e20*/  UTCBAR [UR4], URZ ;  /* 0x000000ff040073e9 */ /* 0x0003e200080000ff */
[----:B------:R-:W-:-:S02]  /*4e30*/  NOP ;  /* 0x0000000000007918 */ /* 0x000fc40000000000 */
.L_x_10:
[----:B------:R-:W-:Y:S01]  /*4e40*/  UIADD3 UR22, UPT, UPT, UR22, 0x1, URZ ;  /* 0x0000000116167890 */ /* 0x000fe2000fffe0ff */
[----:B0-----:R-:W-:Y:S01]  /*4e50*/  IMAD.MOV.U32 R4, RZ, RZ, R119 ;  /* 0x000000ffff047224 */ /* 0x001fe200078e0077 */
[----:B------:R-:W-:Y:S01]  /*4e60*/  UIADD3 UR21, UPT, UPT, UR21, -0x1, URZ ;  /* 0xffffffff15157890 */ /* 0x000fe2000fffe0ff */
[----:B------:R-:W-:Y:S01]  /*4e70*/  IMAD.MOV.U32 R5, RZ, RZ, R120 ;  /* 0x000000ffff057224 */ /* 0x000fe200078e0078 */
[----:B------:R-:W-:Y:S01]  /*4e80*/  UISETP.GT.AND UP0, UPT, UR22, 0x1, UPT ;  /* 0x000000011600788c */ /* 0x000fe2000bf04270 */
[----:B------:R-:W-:Y:S02]  /*4e90*/  VIADD R3, R3, 0xffffffe0 ;  /* 0xffffffe003037836 */ /* 0x000fe40000000000 */
[----:B------:R-:W-:Y:S01]  /*4ea0*/  IMAD.WIDE R4, R35, 0x2, R4 ;  /* 0x0000000223047825 */ /* 0x000fe200078e0204 */
[----:B-1----:R-:W-:Y:S02]  /*4eb0*/  USEL UR4, URZ, 0x1, !UP0 ;  /* 0x00000001ff047887 */ /* 0x002fe4000c000000 */
[----:B------:R-:W-:Y:S01]  /*4ec0*/  USEL UR22, UR22, URZ, !UP0 ;  /* 0x000000ff16167287 */ /* 0x000fe2000c000000 */
[----:B------:R-:W-:Y:S01]  /*4ed0*/  IMAD.MOV.U32 R119, RZ, RZ, R4 ;  /* 0x000000ffff777224 */ /* 0x000fe200078e0004 */
[----:B------:R-:W-:Y:S01]  /*4ee0*/  UISETP.NE.U32.AND UP0, UPT, UR21, URZ, UPT ;  /* 0x000000ff1500728c */ /* 0x000fe2000bf05070 */
[----:B------:R-:W-:Y:S01]  /*4ef0*/  IMAD.MOV.U32 R120, RZ, RZ, R5 ;  /* 0x000000ffff787224 */ /* 0x000fe200078e0005 */
[----:B------:R-:W-:-:S03]  /*4f00*/  ULOP3.LUT UR8, UR5, UR4, URZ, 0x3c, !UPT ;  /* 0x0000000405087292 */ /* 0x000fc6000f8e3cff */
[----:B------:R-:W-:-:S04]  /*4f10*/  UMOV UR4, UR5 ;  /* 0x0000000500047c82 */ /* 0x000fc80008000000 */
[----:B------:R-:W-:Y:S01]  /*4f20*/  UMOV UR5, UR8 ;  /* 0x0000000800057c82 */ /* 0x000fe20008000000 */
[----:B------:R-:W-:Y:S05]  /*4f30*/  BRA.U UP0, `(.L_x_11) ;  /* 0xffffffed008c7547 */ /* 0x000fea000b83ffff */
.L_x_8:
[----:B------:R-:W0:Y:S01]  /*4f40*/  S2R R3, SR_CgaCtaId ;  /* 0x0000000000037919 */ /* 0x000e220000008800 */
[----:B------:R-:W-:Y:S01]  /*4f50*/  ISETP.GE.AND P0, PT, R33, 0x20, PT ;  /* 0x000000202100780c */ /* 0x000fe20003f06270 */
[----:B------:R-:W1:Y:S01]  /*4f60*/  LDCU UR5, c[0x0][0x3b4] ;  /* 0x00007680ff0577ac */ /* 0x000e620008000800 */
[----:B------:R-:W2:Y:S01]  /*4f70*/  LDCU UR6, c[0x0][0x3b8] ;  /* 0x00007700ff0677ac */ /* 0x000ea20008000800 */
[----:B------:R-:W3:Y:S10]  /*4f80*/  LDCU.128 UR16, c[0x0][0x390] ;  /* 0x00007200ff1077ac */ /* 0x000ef40008000c00 */
[----:B------:R-:W-:Y:S05]  /*4f90*/  @!P0 BRA `(.L_x_12) ;  /* 0x0000000000108947 */ /* 0x000fea0003800000 */
[----:B------:R-:W-:-:S06]  /*4fa0*/  USHF.L.U32 UR4, UR4, 0x1f, URZ ;  /* 0x0000001f04047899 */ /* 0x000fcc00080006ff */
[----:B------:R-:W-:-:S04]  /*4fb0*/  IMAD.U32 R4, RZ, RZ, UR4 ;  /* 0x00000004ff047e24 */ /* 0x000fc8000f8e00ff */
[----:B------:R-:W4:Y:S02]  /*4fc0*/  SYNCS.PHASECHK.TRANS64.TRYWAIT P0, [UR13], R4 ;  /* 0x00000004ff0075a7 */ /* 0x000f24000800110d */
[----:B----4-:R-:W-:Y:S05]  /*4fd0*/  @!P0 BRA `(.L_x_13) ;  /* 0x0000001c00ec8947 */ /* 0x010fea0003800000 */
.L_x_12:
[----:B------:R-:W-:Y:S01]  /*4fe0*/  BAR.SYNC.DEFER_BLOCKING 0x0 ;  /* 0x0000000000007b1d */ /* 0x000fe20000010000 */
[----:B0-----:R-:W-:Y:S01]  /*4ff0*/  IMAD.SHL.U32 R3, R3, 0x40, RZ ;  /* 0x0000004003037824 */ /* 0x001fe200078e00ff */
[----:B---3--:R-:W-:-:S04]  /*5000*/  ISETP.GE.AND P0, PT, R2, UR18, PT ;  /* 0x0000001202007c0c */ /* 0x008fc8000bf06270 */
[----:B------:R-:W-:Y:S01]  /*5010*/  LOP3.LUT R0, R0, 0x40, R3, 0xf8, !PT ;  /* 0x0000004000007812 */ /* 0x000fe200078ef803 */
[----:B-1----:R-:W-:-:S03]  /*5020*/  IMAD R3, R2, UR5, RZ ;  /* 0x0000000502037c24 */ /* 0x002fc6000f8e02ff */
[C---:B------:R-:W-:Y:S01]  /*5030*/  LOP3.LUT R68, R0.reuse, 0x2, RZ, 0xfc, !PT ;  /* 0x0000000200447812 */ /* 0x040fe200078efcff */
[C---:B--2---:R-:W-:Y:S01]  /*5040*/  IMAD R69, R0.reuse, UR6, RZ ;  /* 0x0000000600457c24 */ /* 0x044fe2000f8e02ff */
[----:B------:R-:W-:Y:S02]  /*5050*/  LEA R2, P3, R3, UR16, 0x1 ;  /* 0x0000001003027c11 */ /* 0x000fe4000f8608ff */
[----:B------:R-:W-:Y:S01]  /*5060*/  LOP3.LUT R70, R0, 0x1, RZ, 0xfc, !PT ;  /* 0x0000000100467812 */ /* 0x000fe200078efcff */
[----:B------:R-:W-:Y:S01]  /*5070*/  VIADD R71, R69, UR6 ;  /* 0x0000000645477c36 */ /* 0x000fe20008000000 */
[----:B------:R-:W-:Y:S02]  /*5080*/  ISETP.LT.AND P4, PT, R68, UR19, !P0 ;  /* 0x0000001344007c0c */ /* 0x000fe4000c781270 */
[----:B------:R-:W-:Y:S01]  /*5090*/  LEA.HI.X.SX32 R3, R3, UR17, 0x1, P3 ;  /* 0x0000001103037c11 */ /* 0x000fe200098f0eff */
[----:B------:R-:W-:Y:S01]  /*50a0*/  VIADD R73, R71, UR6 ;  /* 0x0000000647497c36 */ /* 0x000fe20008000000 */
[----:B------:R-:W-:-:S02]  /*50b0*/  ISETP.LT.AND P5, PT, R70, UR19, !P0 ;  /* 0x0000001346007c0c */ /* 0x000fc4000c7a1270 */
[-C--:B------:R-:W-:Y:S01]  /*50c0*/  LEA R68, P3, R69, R2.reuse, 0x1 ;  /* 0x0000000245447211 */ /* 0x080fe200078608ff */
[----:B------:R-:W-:Y:S01]  /*50d0*/  VIADD R74, R73, UR6 ;  /* 0x00000006494a7c36 */ /* 0x000fe20008000000 */
[----:B------:R-:W0:Y:S02]  /*50e0*/  @!P2 SYNCS.CCTL.IV [UR11+0x2000] ;  /* 0x00200000ff00a9b1 */ /* 0x000e24000800000b */
[----:B0-----:R-:W-:Y:S01]  /*50f0*/  BAR.SYNC.DEFER_BLOCKING 0x0 ;  /* 0x0000000000007b1d */ /* 0x001fe20000010000 */
[-C--:B------:R-:W-:Y:S01]  /*5100*/  LEA R70, P6, R71, R2.reuse, 0x1 ;  /* 0x0000000247467211 */ /* 0x080fe200078c08ff */
[C---:B------:R-:W-:Y:S01]  /*5110*/  VIADD R75, R74.reuse, UR6 ;  /* 0x000000064a4b7c36 */ /* 0x040fe20008000000 */
[-C--:B------:R-:W-:Y:S02]  /*5120*/  LEA.HI.X.SX32 R69, R69, R3.reuse, 0x1, P3 ;  /* 0x0000000345457211 */ /* 0x080fe400018f0eff */
[----:B------:R-:W-:Y:S01]  /*5130*/  LEA.HI.X.SX32 R71, R71, R3, 0x1, P6 ;  /* 0x0000000347477211 */ /* 0x000fe200030f0eff */
[----:B------:R-:W-:Y:S01]  /*5140*/  VIADD R77, R75, UR6 ;  /* 0x000000064b4d7c36 */ /* 0x000fe20008000000 */
[----:B------:R-:W-:Y:S01]  /*5150*/  LEA R72, P6, R74, R2, 0x1 ;  /* 0x000000024a487211 */ /* 0x000fe200078c08ff */
[----:B------:R-:W0:Y:S01]  /*5160*/  LDTM.x64 R4, tmem[UR12] ;  /* 0x0000000c000479ee */ /* 0x000e220008340000 */
[C---:B------:R-:W-:Y:S01]  /*5170*/  LOP3.LUT R83, R0.reuse, 0x3, RZ, 0xfc, !PT ;  /* 0x0000000300537812 */ /* 0x040fe200078efcff */
[----:B------:R-:W-:Y:S01]  /*5180*/  VIADD R79, R77, UR6 ;  /* 0x000000064d4f7c36 */ /* 0x000fe20008000000 */
[----:B------:R-:W-:-:S03]  /*5190*/  LOP3.LUT R86, R0, 0x4, RZ, 0xfc, !PT ;  /* 0x0000000400567812 */ /* 0x000fc600078efcff */
[----:B------:R-:W-:-:S04]  /*51a0*/  VIADD R81, R79, UR6 ;  /* 0x000000064f517c36 */ /* 0x000fc80008000000 */
[----:B------:R-:W-:Y:S01]  /*51b0*/  VIADD R84, R81, UR6 ;  /* 0x0000000651547c36 */ /* 0x000fe20008000000 */
[----:B------:R-:W1:Y:S01]  /*51c0*/  @!P2 SYNCS.CCTL.IV [UR11+0x2008] ;  /* 0x00200800ff00a9b1 */ /* 0x000e62000800000b */
[----:B------:R-:W-:Y:S01]  /*51d0*/  ISETP.LT.AND P2, PT, R0, UR19, !P0 ;  /* 0x0000001300007c0c */ /* 0x000fe2000c741270 */
[----:B------:R-:W-:Y:S01]  /*51e0*/  NOP ;  /* 0x0000000000007918 */ /* 0x000fe20000000000 */
[----:B0-----:R-:W-:Y:S02]  /*51f0*/  F2FP.BF16.F32.PACK_AB R85, R5, R4 ;  /* 0x000000040555723e */ /* 0x001fe400000010ff */
[----:B------:R-:W-:Y:S02]  /*5200*/  LEA R4, P3, R73, R2, 0x1 ;  /* 0x0000000249047211 */ /* 0x000fe400078608ff */
[----:B------:R-:W-:Y:S02]  /*5210*/  F2FP.BF16.F32.PACK_AB R6, R7, R6 ;  /* 0x000000060706723e */ /* 0x000fe400000010ff */
[----:B------:R-:W-:-:S05]  /*5220*/  LEA.HI.X.SX32 R5, R73, R3, 0x1, P3 ;  /* 0x0000000349057211 */ /* 0x000fca00018f0eff */
[----:B------:R0:W-:Y:S01]  /*5230*/  @P2 STG.E.U16 desc[UR24][R68.64], R85 ;  /* 0x0000005544002986 */ /* 0x0001e2000c101518 */
[-C--:B------:R-:W-:Y:S02]  /*5240*/  LEA.HI.X.SX32 R73, R74, R3.reuse, 0x1, P6 ;  /* 0x000000034a497211 */ /* 0x080fe400030f0eff */
[-C--:B------:R-:W-:Y:S02]  /*5250*/  LEA R74, P3, R75, R2.reuse, 0x1 ;  /* 0x000000024b4a7211 */ /* 0x080fe400078608ff */
[-C--:B------:R-:W-:Y:S02]  /*5260*/  LEA R76, P6, R77, R2.reuse, 0x1 ;  /* 0x000000024d4c7211 */ /* 0x080fe400078c08ff */
[-C--:B------:R-:W-:Y:S02]  /*5270*/  LEA.HI.X.SX32 R75, R75, R3.reuse, 0x1, P3 ;  /* 0x000000034b4b7211 */ /* 0x080fe400018f0eff */
[----:B------:R-:W-:Y:S02]  /*5280*/  LEA R78, P3, R79, R2, 0x1 ;  /* 0x000000024f4e7211 */ /* 0x000fe400078608ff */
[----:B------:R-:W-:-:S02]  /*5290*/  LEA.HI.X.SX32 R77, R77, R3, 0x1, P6 ;  /* 0x000000034d4d7211 */ /* 0x000fc400030f0eff */
[-C--:B------:R-:W-:Y:S02]  /*52a0*/  LEA R80, P6, R81, R2.reuse, 0x1 ;  /* 0x0000000251507211 */ /* 0x080fe400078c08ff */
[-C--:B------:R-:W-:Y:S02]  /*52b0*/  LEA.HI.X.SX32 R79, R79, R3.reuse, 0x1, P3 ;  /* 0x000000034f4f7211 */ /* 0x080fe400018f0eff */
[C---:B------:R-:W-:Y:S02]  /*52c0*/  LEA R82, P3, R84.reuse, R2, 0x1 ;  /* 0x0000000254527211 */ /* 0x040fe400078608ff */
[-C--:B------:R-:W-:Y:S02]  /*52d0*/  LEA.HI.X.SX32 R81, R81, R3.reuse, 0x1, P6 ;  /* 0x0000000351517211 */ /* 0x080fe400030f0eff */
[----:B------:R-:W-:Y:S02]  /*52e0*/  ISETP.LT.AND P6, PT, R83, UR19, !P0 ;  /* 0x0000001353007c0c */ /* 0x000fe4000c7c1270 */
[C---:B------:R-:W-:Y:S01]  /*52f0*/  LEA.HI.X.SX32 R83, R84.reuse, R3, 0x1, P3 ;  /* 0x0000000354537211 */ /* 0x040fe200018f0eff */
[----:B------:R-:W-:Y:S01]  /*5300*/  VIADD R84, R84, UR6 ;  /* 0x0000000654547c36 */ /* 0x000fe20008000000 */
[----:B------:R-:W-:-:S02]  /*5310*/  ISETP.LT.AND P3, PT, R86, UR19, !P0 ;  /* 0x0000001356007c0c */ /* 0x000fc4000c761270 */
[C---:B------:R-:W-:Y:S02]  /*5320*/  LOP3.LUT R86, R0.reuse, 0x5, RZ, 0xfc, !PT ;  /* 0x0000000500567812 */ /* 0x040fe400078efcff */
[----:B0-----:R-:W-:Y:S02]  /*5330*/  PRMT R69, R85, 0x7632, R69 ;  /* 0x0000763255457816 */ /* 0x001fe40000000045 */
[----:B------:R-:W-:Y:S02]  /*5340*/  LOP3.LUT R7, R0, 0x6, RZ, 0xfc, !PT ;  /* 0x0000000600077812 */ /* 0x000fe400078efcff */
[----:B------:R-:W-:Y:S01]  /*5350*/  ISETP.LT.AND P2, PT, R86, UR19, !P0 ;  /* 0x0000001356007c0c */ /* 0x000fe2000c741270 */
[----:B------:R-:W-:Y:S01]  /*5360*/  @P5 STG.E.U16 desc[UR24][R70.64], R69 ;  /* 0x0000004546005986 */ /* 0x000fe2000c101518 */
[----:B------:R-:W-:Y:S02]  /*5370*/  PRMT R86, R6, 0x7610, R86 ;  /* 0x0000761006567816 */ /* 0x000fe40000000056 */
[----:B------:R-:W-:-:S02]  /*5380*/  ISETP.LT.AND P5, PT, R7, UR19, !P0 ;  /* 0x0000001307007c0c */ /* 0x000fc4000c7a1270 */
[----:B------:R-:W-:Y:S01]  /*5390*/  LOP3.LUT R7, R0, 0x7, RZ, 0xfc, !PT ;  /* 0x0000000700077812 */ /* 0x000fe200078efcff */
[----:B------:R0:W-:Y:S01]  /*53a0*/  @P4 STG.E.U16 desc[UR24][R4.64], R86 ;  /* 0x0000005604004986 */ /* 0x0001e2000c101518 */
[----:B------:R-:W-:Y:S02]  /*53b0*/  F2FP.BF16.F32.PACK_AB R8, R9, R8 ;  /* 0x000000080908723e */ /* 0x000fe400000010ff */
[----:B------:R-:W-:Y:S02]  /*53c0*/  ISETP.LT.AND P4, PT, R7, UR19, !P0 ;  /* 0x0000001307007c0c */ /* 0x000fe4000c781270 */
[----:B------:R-:W-:Y:S02]  /*53d0*/  PRMT R7, R8, 0x7632, R7 ;  /* 0x0000763208077816 */ /* 0x000fe40000000007 */
[----:B------:R-:W-:Y:S02]  /*53e0*/  F2FP.BF16.F32.PACK_AB R10, R11, R10 ;  /* 0x0000000a0b0a723e */ /* 0x000fe400000010ff */
[----:B------:R-:W-:-:S02]  /*53f0*/  F2FP.BF16.F32.PACK_AB R12, R13, R12 ;  /* 0x0000000c0d0c723e */ /* 0x000fc400000010ff */
[----:B------:R-:W-:Y:S02]  /*5400*/  F2FP.BF16.F32.PACK_AB R14, R15, R14 ;  /* 0x0000000e0f0e723e */ /* 0x000fe400000010ff */
[----:B0-----:R-:W-:Y:S02]  /*5410*/  PRMT R5, R6, 0x7632, R5 ;  /* 0x0000763206057816 */ /* 0x001fe40000000005 */
[C---:B------:R-:W-:Y:S02]  /*5420*/  LOP3.LUT R6, R0.reuse, 0x8, RZ, 0xfc, !PT ;  /* 0x0000000800067812 */ /* 0x040fe400078efcff */
[----:B------:R-:W-:Y:S01]  /*5430*/  LOP3.LUT R4, R0, 0xa, RZ, 0xfc, !PT ;  /* 0x0000000a00047812 */ /* 0x000fe200078efcff */
[----:B------:R0:W-:Y:S01]  /*5440*/  @P6 STG.E.U16 desc[UR24][R72.64], R5 ;  /* 0x0000000548006986 */ /* 0x0001e2000c101518 */
[----:B------:R-:W-:Y:S02]  /*5450*/  ISETP.LT.AND P6, PT, R6, UR19, !P0 ;  /* 0x0000001306007c0c */ /* 0x000fe4000c7c1270 */
[----:B------:R-:W-:Y:S01]  /*5460*/  LOP3.LUT R6, R0, 0x9, RZ, 0xfc, !PT ;  /* 0x0000000900067812 */ /* 0x000fe200078efcff */
[----:B------:R-:W-:Y:S01]  /*5470*/  @P3 STG.E.U16 desc[UR24][R74.64], R8 ;  /* 0x000000084a003986 */ /* 0x000fe2000c101518 */
[----:B------:R-:W-:-:S02]  /*5480*/  PRMT R9, R12, 0x7632, R9 ;  /* 0x000076320c097816 */ /* 0x000fc40000000009 */
[----:B------:R-:W-:Y:S01]  /*5490*/  ISETP.LT.AND P3, PT, R6, UR19, !P0 ;  /* 0x0000001306007c0c */ /* 0x000fe2000c761270 */
[----:B------:R2:W-:Y:S01]  /*54a0*/  @P2 STG.E.U16 desc[UR24][R76.64], R7 ;  /* 0x000000074c002986 */ /* 0x0005e2000c101518 */
[----:B------:R-:W-:Y:S02]  /*54b0*/  ISETP.LT.AND P2, PT, R4, UR19, !P0 ;  /* 0x0000001304007c0c */ /* 0x000fe4000c741270 */
[----:B------:R-:W-:Y:S01]  /*54c0*/  LOP3.LUT R4, R0, 0xb, RZ, 0xfc, !PT ;  /* 0x0000000b00047812 */ /* 0x000fe200078efcff */
[----:B------:R-:W-:Y:S01]  /*54d0*/  @P5 STG.E.U16 desc[UR24][R78.64], R10 ;  /* 0x0000000a4e005986 */ /* 0x000fe2000c101518 */
[----:B0-----:R-:W-:Y:S02]  /*54e0*/  PRMT R5, R10, 0x7632, R5 ;  /* 0x000076320a057816 */ /* 0x001fe40000000005 */
[----:B------:R-:W-:Y:S02]  /*54f0*/  ISETP.LT.AND P5, PT, R4, UR19, !P0 ;  /* 0x0000001304007c0c */ /* 0x000fe4000c7a1270 */
[----:B------:R-:W-:Y:S01]  /*5500*/  LOP3.LUT R6, R0, 0xc, RZ, 0xfc, !PT ;  /* 0x0000000c00067812 */ /* 0x000fe200078efcff */
[----:B------:R0:W-:Y:S01]  /*5510*/  @P4 STG.E.U16 desc[UR24][R80.64], R5 ;  /* 0x0000000550004986 */ /* 0x0001e2000c101518 */
[----:B------:R-:W-:-:S02]  /*5520*/  LEA R4, P4, R84, R2, 0x1 ;  /* 0x0000000254047211 */ /* 0x000fc400078808ff */
[----:B--2---:R-:W-:Y:S01]  /*5530*/  LOP3.LUT R7, R0, 0xd, RZ, 0xfc, !PT ;  /* 0x0000000d00077812 */ /* 0x004fe200078efcff */
[----:B------:R-:W-:Y:S01]  /*5540*/  @P6 STG.E.U16 desc[UR24][R82.64], R12 ;  /* 0x0000000c52006986 */ /* 0x000fe2000c101518 */
[----:B------:R-:W-:Y:S02]  /*5550*/  PRMT R13, R14, 0x7632, R13 ;  /* 0x000076320e0d7816 */ /* 0x000fe4000000000d */
[----:B------:R-:W-:Y:S02]  /*5560*/  LOP3.LUT R11, R0, 0xe, RZ, 0xfc, !PT ;  /* 0x0000000e000b7812 */ /* 0x000fe400078efcff */
[----:B------:R-:W-:Y:S02]  /*5570*/  F2FP.BF16.F32.PACK_AB R16, R17, R16 ;  /* 0x000000101110723e */ /* 0x000fe400000010ff */
[----:B------:R-:W-:Y:S02]  /*5580*/  F2FP.BF16.F32.PACK_AB R18, R19, R18 ;  /* 0x000000121312723e */ /* 0x000fe400000010ff */
[C---:B0-----:R-:W-:Y:S01]  /*5590*/  LEA.HI.X.SX32 R5, R84.reuse, R3, 0x1, P4 ;  /* 0x0000000354057211 */ /* 0x041fe200020f0eff */
[----:B------:R-:W-:Y:S01]  /*55a0*/  VIADD R84, R84, UR6 ;  /* 0x0000000654547c36 */ /* 0x000fe20008000000 */
[----:B------:R-:W-:-:S02]  /*55b0*/  ISETP.LT.AND P4, PT, R6, UR19, !P0 ;  /* 0x0000001306007c0c */ /* 0x000fc4000c781270 */
[----:B------:R-:W-:Y:S01]  /*55c0*/  F2FP.BF16.F32.PACK_AB R20, R21, R20 ;  /* 0x000000141514723e */ /* 0x000fe200000010ff */
[C---:B------:R-:W-:Y:S01]  /*55d0*/  VIADD R10, R84.reuse, UR6 ;  /* 0x00000006540a7c36 */ /* 0x040fe20008000000 */
[CC--:B------:R-:W-:Y:S01]  /*55e0*/  LEA R6, P6, R84.reuse, R2.reuse, 0x1 ;  /* 0x0000000254067211 */ /* 0x0c0fe200078c08ff */
[----:B------:R0:W-:Y:S01]  /*55f0*/  @P3 STG.E.U16 desc[UR24][R4.64], R9 ;  /* 0x0000000904003986 */ /* 0x0001e2000c101518 */
[----:B------:R-:W-:Y:S02]  /*5600*/  ISETP.LT.AND P3, PT, R7, UR19, !P0 ;  /* 0x0000001307007c0c */ /* 0x000fe4000c761270 */
[----:B------:R-:W-:Y:S02]  /*5610*/  LEA.HI.X.SX32 R7, R84, R3, 0x1, P6 ;  /* 0x0000000354077211 */ /* 0x000fe400030f0eff */
[----:B------:R-:W-:Y:S02]  /*5620*/  LEA R8, P6, R10, R2, 0x1 ;  /* 0x000000020a087211 */ /* 0x000fe400078c08ff */
[----:B------:R-:W-:Y:S01]  /*5630*/  F2FP.BF16.F32.PACK_AB R22, R23, R22 ;  /* 0x000000161716723e */ /* 0x000fe200000010ff */
[----:B------:R2:W-:Y:S01]  /*5640*/  @P2 STG.E.U16 desc[UR24][R6.64], R14 ;  /* 0x0000000e06002986 */ /* 0x0005e2000c101518 */
[----:B------:R-:W-:-:S02]  /*5650*/  ISETP.LT.AND P2, PT, R11, UR19, !P0 ;  /* 0x000000130b007c0c */ /* 0x000fc4000c741270 */
[----:B------:R-:W-:Y:S02]  /*5660*/  F2FP.BF16.F32.PACK_AB R24, R25, R24 ;  /* 0x000000181918723e */ /* 0x000fe400000010ff */
[C---:B0-----:R-:W-:Y:S01]  /*5670*/  LEA.HI.X.SX32 R9, R10.reuse, R3, 0x1, P6 ;  /* 0x000000030a097211 */ /* 0x041fe200030f0eff */
[----:B------:R-:W-:Y:S01]  /*5680*/  VIADD R10, R10, UR6 ;  /* 0x000000060a0a7c36 */ /* 0x000fe20008000000 */
[----:B------:R-:W-:Y:S02]  /*5690*/  LOP3.LUT R5, R0, 0xf, RZ, 0xfc, !PT ;  /* 0x0000000f00057812 */ /* 0x000fe400078efcff */
[----:B------:R-:W-:Y:S01]  /*56a0*/  F2FP.BF16.F32.PACK_AB R26, R27, R26 ;  /* 0x0000001a1b1a723e */ /* 0x000fe200000010ff */
[C---:B------:R-:W-:Y:S01]  /*56b0*/  VIADD R12, R10.reuse, UR6 ;  /* 0x000000060a0c7c36 */ /* 0x040fe20008000000 */
[----:B------:R-:W-:Y:S01]  /*56c0*/  LEA R4, P6, R10, R2, 0x1 ;  /* 0x000000020a047211 */ /* 0x000fe200078c08ff */
[----:B------:R0:W-:Y:S01]  /*56d0*/  @P5 STG.E.U16 desc[UR24][R8.64], R13 ;  /* 0x0000000d08005986 */ /* 0x0001e2000c101518 */
[----:B------:R-:W-:-:S02]  /*56e0*/  ISETP.LT.AND P5, PT, R5, UR19, !P0 ;  /* 0x0000001305007c0c */ /* 0x000fc4000c7a1270 */
[-C--:B------:R-:W-:Y:S02]  /*56f0*/  LEA.HI.X.SX32 R5, R10, R3.reuse, 0x1, P6 ;  /* 0x000000030a057211 */ /* 0x080fe400030f0eff */
[----:B------:R-:W-:Y:S02]  /*5700*/  LEA R10, P6, R12, R2, 0x1 ;  /* 0x000000020c0a7211 */ /* 0x000fe400078c08ff */
[----:B--2---:R-:W-:Y:S01]  /*5710*/  LOP3.LUT R6, R0, 0x10, RZ, 0xfc, !PT ;  /* 0x0000001000067812 */ /* 0x004fe200078efcff */
[----:B------:R2:W-:Y:S01]  /*5720*/  @P4 STG.E.U16 desc[UR24][R4.64], R16 ;  /* 0x0000001004004986 */ /* 0x0005e2000c101518 */
[C---:B------:R-:W-:Y:S01]  /*5730*/  LEA.HI.X.SX32 R11, R12.reuse, R3, 0x1, P6 ;  /* 0x000000030c0b7211 */ /* 0x040fe200030f0eff */
[----:B------:R-:W-:Y:S01]  /*5740*/  VIADD R12, R12, UR6 ;  /* 0x000000060c0c7c36 */ /* 0x000fe20008000000 */
[----:B------:R-:W-:Y:S02]  /*5750*/  ISETP.LT.AND P4, PT, R6, UR19, !P0 ;  /* 0x0000001306007c0c */ /* 0x000fe4000c781270 */
[----:B0-----:R-:W-:Y:S01]  /*5760*/  PRMT R9, R16, 0x7632, R9 ;  /* 0x0000763210097816 */ /* 0x001fe20000000009 */
[----:B------:R-:W-:Y:S01]  /*5770*/  VIADD R13, R12, UR6 ;  /* 0x000000060c0d7c36 */ /* 0x000fe20008000000 */
[----:B------:R-:W-:-:S02]  /*5780*/  LOP3.LUT R7, R0, 0x11, RZ, 0xfc, !PT ;  /* 0x0000001100077812 */ /* 0x000fc400078efcff */
[CC--:B------:R-:W-:Y:S01]  /*5790*/  LEA R6, P6, R12.reuse, R2.reuse, 0x1 ;  /* 0x000000020c067211 */ /* 0x0c0fe200078c08ff */
[----:B------:R0:W-:Y:S01]  /*57a0*/  @P3 STG.E.U16 desc[UR24][R10.64], R9 ;  /* 0x000000090a003986 */ /* 0x0001e2000c101518 */
[----:B------:R-:W-:Y:S02]  /*57b0*/  ISETP.LT.AND P3, PT, R7, UR19, !P0 ;  /* 0x0000001307007c0c */ /* 0x000fe4000c761270 */
[----:B------:R-:W-:Y:S02]  /*57c0*/  LEA.HI.X.SX32 R7, R12, R3, 0x1, P6 ;  /* 0x000000030c077211 */ /* 0x000fe400030f0eff */
[----:B------:R-:W-:Y:S02]  /*57d0*/  LEA R8, P6, R13, R2, 0x1 ;  /* 0x000000020d087211 */ /* 0x000fe400078c08ff */
[C---:B--2---:R-:W-:Y:S01]  /*57e0*/  LOP3.LUT R4, R0.reuse, 0x12, RZ, 0xfc, !PT ;  /* 0x0000001200047812 */ /* 0x044fe200078efcff */
[----:B------:R2:W-:Y:S01]  /*57f0*/  @P2 STG.E.U16 desc[UR24][R6.64], R18 ;  /* 0x0000001206002986 */ /* 0x0005e2000c101518 */
[----:B------:R-:W-:-:S02]  /*5800*/  LOP3.LUT R5, R0, 0x13, RZ, 0xfc, !PT ;  /* 0x0000001300057812 */ /* 0x000fc400078efcff */
[----:B------:R-:W-:Y:S02]  /*5810*/  ISETP.LT.AND P2, PT, R4, UR19, !P0 ;  /* 0x0000001304007c0c */ /* 0x000fe4000c741270 */
[C---:B0-----:R-:W-:Y:S01]  /*5820*/  LEA.HI.X.SX32 R9, R13.reuse, R3, 0x1, P6 ;  /* 0x000000030d097211 */ /* 0x041fe200030f0eff */
[----:B------:R-:W-:Y:S01]  /*5830*/  VIADD R13, R13, UR6 ;  /* 0x000000060d0d7c36 */ /* 0x000fe20008000000 */
[----:B------:R-:W-:Y:S02]  /*5840*/  PRMT R11, R18, 0x7632, R11 ;  /* 0x00007632120b7816 */ /* 0x000fe4000000000b */
[----:B------:R-:W-:Y:S01]  /*5850*/  F2FP.BF16.F32.PACK_AB R28, R29, R28 ;  /* 0x0000001c1d1c723e */ /* 0x000fe200000010ff */
[C---:B------:R-:W-:Y:S01]  /*5860*/  VIADD R12, R13.reuse, UR6 ;  /* 0x000000060d0c7c36 */ /* 0x040fe20008000000 */
[----:B------:R-:W-:Y:S01]  /*5870*/  LEA R4, P6, R13, R2, 0x1 ;  /* 0x000000020d047211 */ /* 0x000fe200078c08ff */
[----:B------:R0:W-:Y:S01]  /*5880*/  @P5 STG.E.U16 desc[UR24][R8.64], R11 ;  /* 0x0000000b08005986 */ /* 0x0001e2000c101518 */
[----:B------:R-:W-:-:S02]  /*5890*/  ISETP.LT.AND P5, PT, R5, UR19, !P0 ;  /* 0x0000001305007c0c */ /* 0x000fc4000c7a1270 */
[-C--:B------:R-:W-:Y:S02]  /*58a0*/  LEA.HI.X.SX32 R5, R13, R3.reuse, 0x1, P6 ;  /* 0x000000030d057211 */ /* 0x080fe400030f0eff */
[----:B------:R-:W-:Y:S02]  /*58b0*/  LEA R10, P6, R12, R2, 0x1 ;  /* 0x000000020c0a7211 */ /* 0x000fe400078c08ff */
[C---:B--2---:R-:W-:Y:S01]  /*58c0*/  LOP3.LUT R6, R0.reuse, 0x14, RZ, 0xfc, !PT ;  /* 0x0000001400067812 */ /* 0x044fe200078efcff */
[----:B------:R2:W-:Y:S01]  /*58d0*/  @P4 STG.E.U16 desc[UR24][R4.64], R20 ;  /* 0x0000001404004986 */ /* 0x0005e2000c101518 */
[----:B------:R-:W-:Y:S02]  /*58e0*/  LOP3.LUT R7, R0, 0x15, RZ, 0xfc, !PT ;  /* 0x0000001500077812 */ /* 0x000fe400078efcff */
[----:B------:R-:W-:Y:S02]  /*58f0*/  ISETP.LT.AND P4, PT, R6, UR19, !P0 ;  /* 0x0000001306007c0c */ /* 0x000fe4000c781270 */
[C---:B0-----:R-:W-:Y:S01]  /*5900*/  LEA.HI.X.SX32 R11, R12.reuse, R3, 0x1, P6 ;  /* 0x000000030c0b7211 */ /* 0x041fe200030f0eff */
[----:B------:R-:W-:Y:S01]  /*5910*/  VIADD R12, R12, UR6 ;  /* 0x000000060c0c7c36 */ /* 0x000fe20008000000 */
[----:B------:R-:W-:-:S02]  /*5920*/  PRMT R9, R20, 0x7632, R9 ;  /* 0x0000763214097816 */ /* 0x000fc40000000009 */
[----:B------:R-:W-:Y:S01]  /*5930*/  F2FP.BF16.F32.PACK_AB R30, R31, R30 ;  /* 0x0000001e1f1e723e */ /* 0x000fe200000010ff */
[C---:B------:R-:W-:Y:S01]  /*5940*/  VIADD R13, R12.reuse, UR6 ;  /* 0x000000060c0d7c36 */ /* 0x040fe20008000000 */
        /* <DEDUP_REMOVED lines=236> */
[----:B------:R-:W-:Y:S01]  /*6810*/  LOP3.LUT R15, R0, 0x3e, RZ, 0xfc, !PT ;  /* 0x0000003e000f7812 */ /* 0x000fe200078efcff */
        /* <DEDUP_REMOVED lines=13> */
[----:B------:R-:W-:Y:S01]  /*68f0*/  LOP3.LUT R14, R0, 0x3f, RZ, 0xfc, !PT ;  /* 0x0000003f000e7812 */ /* 0x000fe200078efcff */
        /* <DEDUP_REMOVED lines=20> */
[----:B--2---:R-:W-:Y:S01]  /*6a40*/  PRMT R7, R60, 0x7632, R7 ;  /* 0x000076323c077816 */ /* 0x004fe20000000007 */
[----:B------:R2:W-:Y:S01]  /*6a50*/  @P4 STG.E.U16 desc[UR24][R4.64], R60 ;  /* 0x0000003c04004986 */ /* 0x0005e2000c101518 */
[----:B------:R-:W-:Y:S02]  /*6a60*/  LOP3.LUT R6, R0, 0x3c, RZ, 0xfc, !PT ;  /* 0x0000003c00067812 */ /* 0x000fe400078efcff */
[----:B------:R-:W-:Y:S02]  /*6a70*/  F2FP.BF16.F32.PACK_AB R66, R67, R66 ;  /* 0x000000424342723e */ /* 0x000fe400000010ff */
[C---:B0-----:R-:W-:Y:S01]  /*6a80*/  LEA.HI.X.SX32 R11, R12.reuse, R3, 0x1, P6 ;  /* 0x000000030c0b7211 */ /* 0x041fe200030f0eff */
[----:B------:R-:W-:Y:S01]  /*6a90*/  VIADD R12, R12, UR6 ;  /* 0x000000060c0c7c36 */ /* 0x000fe20008000000 */
[----:B------:R-:W-:-:S02]  /*6aa0*/  ISETP.LT.AND P4, PT, R6, UR19, !P0 ;  /* 0x0000001306007c0c */ /* 0x000fc4000c781270 */
[----:B------:R-:W-:Y:S01]  /*6ab0*/  LOP3.LUT R9, R0, 0x3d, RZ, 0xfc, !PT ;  /* 0x0000003d00097812 */ /* 0x000fe200078efcff */
[----:B------:R0:W-:Y:S01]  /*6ac0*/  @P3 STG.E.U16 desc[UR24][R10.64], R7 ;  /* 0x000000070a003986 */ /* 0x0001e2000c101518 */
[C---:B------:R-:W-:Y:S01]  /*6ad0*/  LEA R6, P3, R12.reuse, R2, 0x1 ;  /* 0x000000020c067211 */ /* 0x040fe200078608ff */
[----:B------:R-:W-:-:S05]  /*6ae0*/  VIADD R8, R12, UR6 ;  /* 0x000000060c087c36 */ /* 0x000fca0008000000 */
[----:B--2---:R-:W-:-:S04]  /*6af0*/  LEA R4, P6, R8, R2, 0x1 ;  /* 0x0000000208047211 */ /* 0x004fc800078c08ff */
[-C--:B------:R-:W-:Y:S02]  /*6b00*/  LEA.HI.X.SX32 R5, R8, R3.reuse, 0x1, P6 ;  /* 0x0000000308057211 */ /* 0x080fe400030f0eff */
[----:B0-----:R-:W-:Y:S02]  /*6b10*/  LEA.HI.X.SX32 R7, R12, R3, 0x1, P3 ;  /* 0x000000030c077211 */ /* 0x001fe400018f0eff */
[----:B------:R-:W-:Y:S01]  /*6b20*/  ISETP.LT.AND P3, PT, R9, UR19, !P0 ;  /* 0x0000001309007c0c */ /* 0x000fe2000c761270 */
[----:B------:R-:W-:Y:S02]  /*6b30*/  VIADD R9, R8, UR6 ;  /* 0x0000000608097c36 */ /* 0x000fe40008000000 */
[----:B------:R0:W-:Y:S02]  /*6b40*/  @P2 STG.E.U16 desc[UR24][R6.64], R62 ;  /* 0x0000003e06002986 */ /* 0x0001e4000c101518 */
[C---:B------:R-:W-:Y:S01]  /*6b50*/  VIADD R11, R9.reuse, UR6 ;  /* 0x00000006090b7c36 */ /* 0x040fe20008000000 */
[----:B------:R-:W-:-:S03]  /*6b60*/  LEA R8, P2, R9, R2, 0x1 ;  /* 0x0000000209087211 */ /* 0x000fc600078408ff */
[C---:B------:R-:W-:Y:S01]  /*6b70*/  VIADD R13, R11.reuse, UR6 ;  /* 0x000000060b0d7c36 */ /* 0x040fe20008000000 */
[-C--:B------:R-:W-:Y:S02]  /*6b80*/  LEA R10, P6, R11, R2.reuse, 0x1 ;  /* 0x000000020b0a7211 */ /* 0x080fe400078c08ff */
[-C--:B------:R-:W-:Y:S01]  /*6b90*/  LEA.HI.X.SX32 R9, R9, R3.reuse, 0x1, P2 ;  /* 0x0000000309097211 */ /* 0x080fe200010f0eff */
[----:B------:R-:W-:Y:S01]  /*6ba0*/  VIADD R0, R13, UR6 ;  /* 0x000000060d007c36 */ /* 0x000fe20008000000 */
[----:B------:R-:W-:Y:S02]  /*6bb0*/  LEA.HI.X.SX32 R11, R11, R3, 0x1, P6 ;  /* 0x000000030b0b7211 */ /* 0x000fe400030f0eff */
[----:B------:R-:W-:Y:S02]  /*6bc0*/  LEA R12, P6, R13, R2, 0x1 ;  /* 0x000000020d0c7211 */ /* 0x000fe400078c08ff */
[----:B------:R-:W-:Y:S02]  /*6bd0*/  ISETP.LT.AND P2, PT, R15, UR19, !P0 ;  /* 0x000000130f007c0c */ /* 0x000fe4000c741270 */
[----:B------:R-:W-:-:S02]  /*6be0*/  ISETP.LT.AND P0, PT, R14, UR19, !P0 ;  /* 0x000000130e007c0c */ /* 0x000fc4000c701270 */
[----:B0-----:R-:W-:Y:S02]  /*6bf0*/  PRMT R6, R62, 0x7632, R6 ;  /* 0x000076323e067816 */ /* 0x001fe40000000006 */
[-C--:B------:R-:W-:Y:S02]  /*6c00*/  LEA.HI.X.SX32 R13, R13, R3.reuse, 0x1, P6 ;  /* 0x000000030d0d7211 */ /* 0x080fe400030f0eff */
[C---:B------:R-:W-:Y:S01]  /*6c10*/  LEA R2, P6, R0.reuse, R2, 0x1 ;  /* 0x0000000200027211 */ /* 0x040fe200078c08ff */
[----:B------:R0:W-:Y:S03]  /*6c20*/  @P5 STG.E.U16 desc[UR24][R4.64], R6 ;  /* 0x0000000604005986 */ /* 0x0001e6000c101518 */
[----:B------:R-:W-:Y:S01]  /*6c30*/  LEA.HI.X.SX32 R3, R0, R3, 0x1, P6 ;  /* 0x0000000300037211 */ /* 0x000fe200030f0eff */
[----:B------:R2:W-:Y:S01]  /*6c40*/  @P4 STG.E.U16 desc[UR24][R8.64], R64 ;  /* 0x0000004008004986 */ /* 0x0005e2000c101518 */
[----:B------:R-:W-:-:S02]  /*6c50*/  PRMT R0, R66, 0x7632, R0 ;  /* 0x0000763242007816 */ /* 0x000fc40000000000 */
[----:B0-----:R-:W-:-:S05]  /*6c60*/  PRMT R5, R64, 0x7632, R5 ;  /* 0x0000763240057816 */ /* 0x001fca0000000005 */
[----:B------:R2:W-:Y:S04]  /*6c70*/  @P3 STG.E.U16 desc[UR24][R10.64], R5 ;  /* 0x000000050a003986 */ /* 0x0005e8000c101518 */
[----:B------:R2:W-:Y:S04]  /*6c80*/  @P2 STG.E.U16 desc[UR24][R12.64], R66 ;  /* 0x000000420c002986 */ /* 0x0005e8000c101518 */
[----:B------:R2:W-:Y:S01]  /*6c90*/  @P0 STG.E.U16 desc[UR24][R2.64], R0 ;  /* 0x0000000002000986 */ /* 0x0005e2000c101518 */
[----:B-1----:R-:W-:Y:S06]  /*6ca0*/  BAR.SYNC.DEFER_BLOCKING 0x0 ;  /* 0x0000000000007b1d */ /* 0x002fec0000010000 */
[----:B------:R-:W-:Y:S05]  /*6cb0*/  @P1 BRA `(.L_x_14) ;  /* 0x0000000000a01947 */ /* 0x000fea0003800000 */
[----:B------:R-:W0:Y:S01]  /*6cc0*/  S2UR UR6, SR_CgaCtaId ;  /* 0x00000000000679c3 */ /* 0x000e220000008800 */
[----:B------:R-:W-:Y:S01]  /*6cd0*/  NOP ;  /* 0x0000000000007918 */ /* 0x000fe20000000000 */
[----:B------:R-:W-:Y:S01]  /*6ce0*/  UMOV UR4, 0x50 ;  /* 0x0000005000047882 */ /* 0x000fe20000000000 */
[----:B--2---:R-:W-:Y:S02]  /*6cf0*/  IMAD.U32 R0, RZ, RZ, UR10 ;  /* 0x0000000aff007e24 */ /* 0x004fe4000f8e00ff */
[----:B------:R-:W-:Y:S02]  /*6d00*/  IMAD.MOV.U32 R3, RZ, RZ, 0xf ;  /* 0x0000000fff037424 */ /* 0x000fe400078e00ff */
[----:B------:R-:W-:Y:S01]  /*6d10*/  IMAD.MOV.U32 R7, RZ, RZ, 0x1 ;  /* 0x00000001ff077424 */ /* 0x000fe200078e00ff */
[----:B------:R-:W-:-:S04]  /*6d20*/  LOP3.LUT R0, R0, 0xffff, RZ, 0xc0, !PT ;  /* 0x0000ffff00007812 */ /* 0x000fc800078ec0ff */
[----:B------:R-:W-:-:S05]  /*6d30*/  SHF.R.U32.HI R0, RZ, 0x5, R0 ;  /* 0x00000005ff007819 */ /* 0x000fca0000011600 */
[----:B------:R-:W-:Y:S01]  /*6d40*/  VIADD R2, R0, 0x10 ;  /* 0x0000001000027836 */ /* 0x000fe20000000000 */
[----:B------:R-:W-:Y:S01]  /*6d50*/  SHF.L.U32 R0, R3, R0, RZ ;  /* 0x0000000003007219 */ /* 0x000fe200000006ff */
[----:B0-----:R-:W-:-:S03]  /*6d60*/  ULEA UR6, UR6, UR4, 0x18 ;  /* 0x0000000406067291 */ /* 0x001fc6000f8ec0ff */
[----:B------:R-:W-:-:S04]  /*6d70*/  SHF.L.U32 R3, R7, R2, RZ ;  /* 0x0000000207037219 */ /* 0x000fc800000006ff */
[----:B------:R-:W-:Y:S02]  /*6d80*/  LOP3.LUT R0, R3, R0, RZ, 0xfc, !PT ;  /* 0x0000000003007212 */ /* 0x000fe400078efcff */
[----:B------:R-:W0:Y:S02]  /*6d90*/  LDS R5, [UR6] ;  /* 0x00000006ff057984 */ /* 0x000e240008000800 */
[C---:B------:R-:W-:Y:S02]  /*6da0*/  LOP3.LUT R2, R0.reuse, 0xffff, RZ, 0xc0, !PT ;  /* 0x0000ffff00027812 */ /* 0x040fe400078ec0ff */
[----:B0-----:R-:W-:-:S04]  /*6db0*/  LOP3.LUT R3, R0, 0xffff, R5, 0x80, !PT ;  /* 0x0000ffff00037812 */ /* 0x001fc800078e8005 */
[----:B------:R-:W-:-:S13]  /*6dc0*/  ISETP.NE.AND P0, PT, R3, R2, PT ;  /* 0x000000020300720c */ /* 0x000fda0003f05270 */
[----:B------:R-:W-:Y:S05]  /*6dd0*/  @P0 BRA `(.L_x_15) ;  /* 0x0000000000500947 */ /* 0x000fea0003800000 */
[----:B------:R-:W-:Y:S02]  /*6de0*/  SHF.R.U32.HI R5, RZ, 0x10, R5 ;  /* 0x00000010ff057819 */ /* 0x000fe40000011605 */
[----:B------:R-:W-:-:S04]  /*6df0*/  SHF.R.U32.HI R2, RZ, 0x10, R0 ;  /* 0x00000010ff027819 */ /* 0x000fc80000011600 */
[----:B------:R-:W-:-:S04]  /*6e00*/  LOP3.LUT R5, R5, R2, RZ, 0xc0, !PT ;  /* 0x0000000205057212 */ /* 0x000fc800078ec0ff */
[----:B------:R-:W-:-:S13]  /*6e10*/  ISETP.NE.AND P0, PT, R5, R2, PT ;  /* 0x000000020500720c */ /* 0x000fda0003f05270 */
[----:B------:R-:W-:Y:S05]  /*6e20*/  @P0 BRA `(.L_x_16) ;  /* 0x0000000000300947 */ /* 0x000fea0003800000 */
[----:B------:R-:W-:Y:S01]  /*6e30*/  R2UR UR4, R0 ;  /* 0x00000000000472ca */ /* 0x000fe200000e0000 */
[----:B------:R-:W-:Y:S01]  /*6e40*/  VOTEU.ANY UR5, UPT, PT ;  /* 0x0000000000057886 */ /* 0x000fe200038e0100 */
[----:B------:R-:W0:Y:S01]  /*6e50*/  S2R R0, SR_LANEID ;  /* 0x0000000000007919 */ /* 0x000e220000000000 */
[----:B------:R-:W-:-:S10]  /*6e60*/  UFLO.U32 UR5, UR5 ;  /* 0x00000005000572bd */ /* 0x000fd400080e0000 */
[----:B------:R-:W-:-:S06]  /*6e70*/  ULOP3.LUT UR4, URZ, UR4, URZ, 0x33, !UPT ;  /* 0x00000004ff047292 */ /* 0x000fcc000f8e33ff */
[----:B------:R-:W-:-:S04]  /*6e80*/  IMAD.U32 R2, RZ, RZ, UR4 ;  /* 0x00000004ff027e24 */ /* 0x000fc8000f8e00ff */
[----:B------:R-:W1:Y:S02]  /*6e90*/  REDUX UR7, R2 ;  /* 0x00000000020773c4 */ /* 0x000e640000000000 */
[----:B------:R3:W-:Y:S01]  /*6ea0*/  UTCATOMSWS.AND URZ, UR4 ;  /* 0x0000000400ff79e3 */ /* 0x0007e20008000000 */
[----:B0-----:R-:W-:Y:S01]  /*6eb0*/  ISETP.EQ.U32.AND P0, PT, R0, UR5, PT ;  /* 0x0000000500007c0c */ /* 0x001fe2000bf02070 */
[----:B-1----:R-:W-:-:S12]  /*6ec0*/  IMAD.U32 R0, RZ, RZ, UR7 ;  /* 0x00000007ff007e24 */ /* 0x002fd8000f8e00ff */
[----:B------:R3:W-:Y:S01]  /*6ed0*/  @P0 ATOMS.AND RZ, [UR6], R0 ;  /* 0x00000000ffff098c */ /* 0x0007e2000a800006 */
[----:B------:R-:W-:Y:S05]  /*6ee0*/  BRA `(.L_x_14) ;  /* 0x0000000000147947 */ /* 0x000fea0003800000 */
.L_x_16:
[----:B------:R-:W-:-:S07]  /*6ef0*/  MOV R2, 0x6f10 ;  /* 0x00006f1000027802 */ /* 0x000fce0000000f00 */
[----:B------:R-:W-:Y:S05]  /*6f00*/  CALL.REL.NOINC `($__internal_0_$__cuda_sm10x_tcgen05_guardrail_trap_col_being_dealloced_not_returned_by_alloc) ;  /* 0x00000000002c7944 */ /* 0x000fea0003c00000 */
[----:B------:R-:W-:Y:S05]  /*6f10*/  BRA `(.L_x_14) ;  /* 0x0000000000087947 */ /* 0x000fea0003800000 */
.L_x_15:
[----:B------:R-:W-:-:S07]  /*6f20*/  MOV R2, 0x6f40 ;  /* 0x00006f4000027802 */ /* 0x000fce0000000f00 */
[----:B------:R-:W-:Y:S05]  /*6f30*/  CALL.REL.NOINC `($__internal_2_$__cuda_sm10x_tcgen05_guardrail_trap_unallocated_columns_being_dealloced) ;  /* 0x0000000000387944 */ /* 0x000fea0003c00000 */
.L_x_14:
[----:B------:R-:W-:Y:S01]  /*6f40*/  NOP ;  /* 0x0000000000007918 */ /* 0x000fe20000000000 */
[----:B---3--:R-:W-:Y:S05]  /*6f50*/  EXIT ;  /* 0x000000000000794d */ /* 0x008fea0003800000 */
.L_x_9:
[----:B------:R-:W0:Y:S02]  /*6f60*/  SYNCS.PHASECHK.TRANS64.TRYWAIT P3, [UR13], R12 ;  /* 0x0000000cff0075a7 */ /* 0x000e24000806110d */
[----:B0-----:R-:W-:Y:S05]  /*6f70*/  @!P3 BRA `(.L_x_9) ;  /* 0xfffffffc00f8b947 */ /* 0x001fea000383ffff */
[----:B------:R-:W-:Y:S05]  /*6f80*/  BRA `(.L_x_17) ;  /* 0xffffffd800107947 */ /* 0x000fea000383ffff */
.L_x_13:
[----:B------:R-:W4:Y:S02]  /*6f90*/  SYNCS.PHASECHK.TRANS64.TRYWAIT P0, [UR13], R4 ;  /* 0x00000004ff0075a7 */ /* 0x000f24000800110d */
[----:B----4-:R-:W-:Y:S05]  /*6fa0*/  @!P0 BRA `(.L_x_13) ;  /* 0xfffffffc00f88947 */ /* 0x010fea000383ffff */
[----:B------:R-:W-:Y:S05]  /*6fb0*/  BRA `(.L_x_12) ;  /* 0xffffffe000087947 */ /* 0x000fea000383ffff */
        .weak           $__internal_0_$__cuda_sm10x_tcgen05_guardrail_trap_col_being_dealloced_not_returned_by_alloc
        .type           $__internal_0_$__cuda_sm10x_tcgen05_guardrail_trap_col_being_dealloced_not_returned_by_alloc,@function
        .size           $__internal_0_$__cuda_sm10x_tcgen05_guardrail_trap_col_being_dealloced_not_returned_by_alloc,($__internal_1_$__cuda_sm10x_tcgen05_guardrail_trap_phase_invalid_during_alloc - $__internal_0_$__cuda_sm10x_tcgen05_guardrail_trap_col_being_dealloced_not_returned_by_alloc)
$__internal_0_$__cuda_sm10x_tcgen05_guardrail_trap_col_being_dealloced_not_returned_by_alloc:
[----:B------:R-:W-:Y:S05]  /*6fc0*/  BPT.TRAP 0x1 ;  /* 0x000000040000795c */ /* 0x000fea0000300000 */
[----:B------:R-:W-:-:S04]  /*6fd0*/  IMAD.MOV.U32 R3, RZ, RZ, 0x0 ;  /* 0x00000000ff037424 */ /* 0x000fc800078e00ff */
[----:B------:R-:W-:Y:S05]  /*6fe0*/  RET.REL.NODEC R2 `(matmul_kernel) ;  /* 0xffffff9002047950 */ /* 0x000fea0003c3ffff */
        .weak           $__internal_1_$__cuda_sm10x_tcgen05_guardrail_trap_phase_invalid_during_alloc
        .type           $__internal_1_$__cuda_sm10x_tcgen05_guardrail_trap_phase_invalid_during_alloc,@function
        .size           $__internal_1_$__cuda_sm10x_tcgen05_guardrail_trap_phase_invalid_during_alloc,($__internal_2_$__cuda_sm10x_tcgen05_guardrail_trap_unallocated_columns_being_dealloced - $__internal_1_$__cuda_sm10x_tcgen05_guardrail_trap_phase_invalid_during_alloc)
$__internal_1_$__cuda_sm10x_tcgen05_guardrail_trap_phase_invalid_during_alloc:
[----:B------:R-:W-:Y:S05]  /*6ff0*/  BPT.TRAP 0x1 ;  /* 0x000000040000795c */ /* 0x000fea0000300000 */
[----:B------:R-:W-:-:S04]  /*7000*/  IMAD.MOV.U32 R3, RZ, RZ, 0x0 ;  /* 0x00000000ff037424 */ /* 0x000fc800078e00ff */
[----:B------:R-:W-:Y:S05]  /*7010*/  RET.REL.NODEC R2 `(matmul_kernel) ;  /* 0xffffff8c02f87950 */ /* 0x000fea0003c3ffff */
        .weak           $__internal_2_$__cuda_sm10x_tcgen05_guardrail_trap_unallocated_columns_being_dealloced
        .type           $__internal_2_$__cuda_sm10x_tcgen05_guardrail_trap_unallocated_columns_being_dealloced,@function
        .size           $__internal_2_$__cuda_sm10x_tcgen05_guardrail_trap_unallocated_columns_being_dealloced,(.L_x_21 - $__internal_2_$__cuda_sm10x_tcgen05_guardrail_trap_unallocated_columns_being_dealloced)
$__internal_2_$__cuda_sm10x_tcgen05_guardrail_trap_unallocated_columns_being_dealloced:
[----:B------:R-:W-:Y:S05]  /*7020*/  BPT.TRAP 0x1 ;  /* 0x000000040000795c */ /* 0x000fea0000300000 */
[----:B------:R-:W-:-:S04]  /*7030*/  IMAD.MOV.U32 R3, RZ, RZ, 0x0 ;  /* 0x00000000ff037424 */ /* 0x000fc800078e00ff */
[----:B------:R-:W-:Y:S05]  /*7040*/  RET.REL.NODEC R2 `(matmul_kernel) ;  /* 0xffffff8c02ec7950 */ /* 0x000fea0003c3ffff */
.L_x_18:
[----:B------:R-:W-:-:S00]  /*7050*/  BRA `(.L_x_18) ;  /* 0xfffffffc00fc7947 */ /* 0x000fc0000383ffff */
[----:B------:R-:W-:-:S00]  /*7060*/  NOP ;  /* 0x0000000000007918 */ /* 0x000fc00000000000 */
        /* <DEDUP_REMOVED lines=9> */
.L_x_21:


//--------------------- .nv.shared.matmul_kernel  --------------------------
	.section	.nv.shared.matmul_kernel,"aw",@nobits
	.sectionflags	@""
	.align	16
	.zero		1024


//--------------------- .nv.shared.reserved.0     --------------------------
	.section	.nv.shared.reserved.0,"aw",@nobits
	.align	8
	.weak		__nv_reservedSMEM_offset_0_alias
	.size		__nv_reservedSMEM_offset_0_alias, 0, 64
	.other		__nv_reservedSMEM_offset_0_alias,@"STO_CUDA_RESERVED_SHARED STV_DEFAULT"
__nv_reservedSMEM_offset_0_alias:
	.zero		0
.nv.shared.reserved.0:
	.zero		64
	.weak		__nv_reservedSMEM_allocation_phase
	.type		__nv_reservedSMEM_allocation_phase,@object
	.size		__nv_reservedSMEM_allocation_phase,(.L_0 - __nv_reservedSMEM_allocation_phase)
__nv_reservedSMEM_allocation_phase:
	.zero		1
.L_0:
	.zero		7
	.weak		__nv_reservedSMEM_devtool_atexit_pc
	.type		__nv_reservedSMEM_devtool_atexit_pc,@object
	.size		__nv_reservedSMEM_devtool_atexit_pc,(__nv_reservedSMEM_allocation_mask - __nv_reservedSMEM_devtool_atexit_pc)
__nv_reservedSMEM_devtool_atexit_pc:
	.zero		8
	.weak		__nv_reservedSMEM_allocation_mask
	.type		__nv_reservedSMEM_allocation_mask,@object
	.size		__nv_reservedSMEM_allocation_mask,(.L_2 - __nv_reservedSMEM_allocation_mask)
__nv_reservedSMEM_allocation_mask:
	.zero		4
.L_2:


//--------------------- .nv.constant0.matmul_kernel --------------------------
	.section	.nv.constant0.matmul_kernel,"a",@progbits
	.sectionflags	@""
	.align	4
.nv.constant0.matmul_kernel:
	.zero		976


//--------------------- SYMBOLS --------------------------

	.type		.nv.reservedSmem.offset0,@object
	.size		.nv.reservedSmem.offset0,0x4
	.type		.nv.reservedSmem.cap,@object
	.size		.nv.reservedSmem.cap,0x4
